	.headerflags	@"EF_CUDA_TEXMODE_UNIFIED EF_CUDA_64BIT_ADDRESS EF_CUDA_SM89 EF_CUDA_VIRTUAL_SM(EF_CUDA_SM89)"
	.elftype	@"ET_EXEC"


//--------------------- .nv.info                  --------------------------
	.section	.nv.info,"",@"SHT_CUDA_INFO"
	.align	4


	//----- nvinfo : EIATTR_REGCOUNT
	.align		4
        /*0000*/ 	.byte	0x04, 0x2f
        /*0002*/ 	.short	(.L_1 - .L_0)
	.align		4
.L_0:
        /*0004*/ 	.word	index@(triton__0d1d2d3d4d56789de)
        /*0008*/ 	.word	0x0000009b


	//----- nvinfo : EIATTR_MAX_STACK_SIZE
	.align		4
.L_1:
        /*000c*/ 	.byte	0x04, 0x23
        /*000e*/ 	.short	(.L_3 - .L_2)
	.align		4
.L_2:
        /*0010*/ 	.word	index@(triton__0d1d2d3d4d56789de)
        /*0014*/ 	.word	0x00000000


	//----- nvinfo : EIATTR_MIN_STACK_SIZE
	.align		4
.L_3:
        /*0018*/ 	.byte	0x04, 0x12
        /*001a*/ 	.short	(.L_5 - .L_4)
	.align		4
.L_4:
        /*001c*/ 	.word	index@(triton__0d1d2d3d4d56789de)
        /*0020*/ 	.word	0x00000000


	//----- nvinfo : EIATTR_FRAME_SIZE
	.align		4
.L_5:
        /*0024*/ 	.byte	0x04, 0x11
        /*0026*/ 	.short	(.L_7 - .L_6)
	.align		4
.L_6:
        /*0028*/ 	.word	index@(triton__0d1d2d3d4d56789de)
        /*002c*/ 	.word	0x00000000
.L_7:


//--------------------- .nv.info.triton__0d1d2d3d4d56789de --------------------------
	.section	.nv.info.triton__0d1d2d3d4d56789de,"",@"SHT_CUDA_INFO"
	.align	4


	//----- nvinfo : EIATTR_CUDA_API_VERSION
	.align		4
        /*0000*/ 	.byte	0x04, 0x37
        /*0002*/ 	.short	(.L_9 - .L_8)
.L_8:
        /*0004*/ 	.word	0x0000007b


	//----- nvinfo : EIATTR_PARAM_CBANK
	.align		4
.L_9:
        /*0008*/ 	.byte	0x04, 0x0a
        /*000a*/ 	.short	(.L_11 - .L_10)
	.align		4
.L_10:
        /*000c*/ 	.word	index@(.nv.constant0.triton__0d1d2d3d4d56789de)
        /*0010*/ 	.short	0x0160
        /*0012*/ 	.short	0x003c


	//----- nvinfo : EIATTR_CBANK_PARAM_SIZE
	.align		4
.L_11:
        /*0014*/ 	.byte	0x03, 0x19
        /*0016*/ 	.short	0x003c


	//----- nvinfo : EIATTR_KPARAM_INFO
	.align		4
        /*0018*/ 	.byte	0x04, 0x17
        /*001a*/ 	.short	(.L_13 - .L_12)
.L_12:
        /*001c*/ 	.word	0x00000000
        /*0020*/ 	.short	0x0009
        /*0022*/ 	.short	0x0038
        /*0024*/ 	.byte	0x00, 0xf0, 0x11, 0x00


	//----- nvinfo : EIATTR_KPARAM_INFO
	.align		4
.L_13:
        /*0028*/ 	.byte	0x04, 0x17
        /*002a*/ 	.short	(.L_15 - .L_14)
.L_14:
        /*002c*/ 	.word	0x00000000
        /*0030*/ 	.short	0x0008
        /*0032*/ 	.short	0x0034
        /*0034*/ 	.byte	0x00, 0xf0, 0x11, 0x00


	//----- nvinfo : EIATTR_KPARAM_INFO
	.align		4
.L_15:
        /*0038*/ 	.byte	0x04, 0x17
        /*003a*/ 	.short	(.L_17 - .L_16)
.L_16:
        /*003c*/ 	.word	0x00000000
        /*0040*/ 	.short	0x0007
        /*0042*/ 	.short	0x0030
        /*0044*/ 	.byte	0x00, 0xf0, 0x11, 0x00


	//----- nvinfo : EIATTR_KPARAM_INFO
	.align		4
.L_17:
        /*0048*/ 	.byte	0x04, 0x17
        /*004a*/ 	.short	(.L_19 - .L_18)
.L_18:
        /*004c*/ 	.word	0x00000000
        /*0050*/ 	.short	0x0006
        /*0052*/ 	.short	0x002c
        /*0054*/ 	.byte	0x00, 0xf0, 0x11, 0x00


	//----- nvinfo : EIATTR_KPARAM_INFO
	.align		4
.L_19:
        /*0058*/ 	.byte	0x04, 0x17
        /*005a*/ 	.short	(.L_21 - .L_20)
.L_20:
        /*005c*/ 	.word	0x00000000
        /*0060*/ 	.short	0x0005
        /*0062*/ 	.short	0x0028
        /*0064*/ 	.byte	0x00, 0xf0, 0x11, 0x00


	//----- nvinfo : EIATTR_KPARAM_INFO
	.align		4
.L_21:
        /*0068*/ 	.byte	0x04, 0x17
        /*006a*/ 	.short	(.L_23 - .L_22)
.L_22:
        /*006c*/ 	.word	0x00000000
        /*0070*/ 	.short	0x0004
        /*0072*/ 	.short	0x0020
        /*0074*/ 	.byte	0x00, 0xf0, 0x21, 0x00


	//----- nvinfo : EIATTR_KPARAM_INFO
	.align		4
.L_23:
        /*0078*/ 	.byte	0x04, 0x17
        /*007a*/ 	.short	(.L_25 - .L_24)
.L_24:
        /*007c*/ 	.word	0x00000000
        /*0080*/ 	.short	0x0003
        /*0082*/ 	.short	0x0018
        /*0084*/ 	.byte	0x00, 0xf0, 0x21, 0x00


	//----- nvinfo : EIATTR_KPARAM_INFO
	.align		4
.L_25:
        /*0088*/ 	.byte	0x04, 0x17
        /*008a*/ 	.short	(.L_27 - .L_26)
.L_26:
        /*008c*/ 	.word	0x00000000
        /*0090*/ 	.short	0x0002
        /*0092*/ 	.short	0x0010
        /*0094*/ 	.byte	0x00, 0xf0, 0x21, 0x00


	//----- nvinfo : EIATTR_KPARAM_INFO
	.align		4
.L_27:
        /*0098*/ 	.byte	0x04, 0x17
        /*009a*/ 	.short	(.L_29 - .L_28)
.L_28:
        /*009c*/ 	.word	0x00000000
        /*00a0*/ 	.short	0x0001
        /*00a2*/ 	.short	0x0008
        /*00a4*/ 	.byte	0x00, 0xf0, 0x21, 0x00


	//----- nvinfo : EIATTR_KPARAM_INFO
	.align		4
.L_29:
        /*00a8*/ 	.byte	0x04, 0x17
        /*00aa*/ 	.short	(.L_31 - .L_30)
.L_30:
        /*00ac*/ 	.word	0x00000000
        /*00b0*/ 	.short	0x0000
        /*00b2*/ 	.short	0x0000
        /*00b4*/ 	.byte	0x00, 0xf0, 0x21, 0x00


	//----- nvinfo : EIATTR_MAXREG_COUNT
	.align		4
.L_31:
        /*00b8*/ 	.byte	0x03, 0x1b
        /*00ba*/ 	.short	0x00ff


	//----- nvinfo : EIATTR_COOP_GROUP_MASK_REGIDS
	.align		4
        /*00bc*/ 	.byte	0x04, 0x29
        /*00be*/ 	.short	(.L_33 - .L_32)


	//   ....[0]....
.L_32:
        /*00c0*/ 	.word	0xffffffff


	//   ....[1]....
        /*00c4*/ 	.word	0xffffffff


	//   ....[2]....
        /*00c8*/ 	.word	0xffffffff


	//   ....[3]....
        /*00cc*/ 	.word	0xffffffff


	//   ....[4]....
        /*00d0*/ 	.word	0xffffffff


	//   ....[5]....
        /*00d4*/ 	.word	0xffffffff


	//----- nvinfo : EIATTR_COOP_GROUP_INSTR_OFFSETS
	.align		4
.L_33:
        /*00d8*/ 	.byte	0x04, 0x28
        /*00da*/ 	.short	(.L_35 - .L_34)


	//   ....[0]....
.L_34:
        /*00dc*/ 	.word	0x000043b0


	//   ....[1]....
        /*00e0*/ 	.word	0x000043c0


	//   ....[2]....
        /*00e4*/ 	.word	0x000043d0


	//   ....[3]....
        /*00e8*/ 	.word	0x00004410


	//   ....[4]....
        /*00ec*/ 	.word	0x00004560


	//   ....[5]....
        /*00f0*/ 	.word	0x00004580


	//----- nvinfo : EIATTR_EXIT_INSTR_OFFSETS
	.align		4
.L_35:
        /*00f4*/ 	.byte	0x04, 0x1c
        /*00f6*/ 	.short	(.L_37 - .L_36)


	//   ....[0]....
.L_36:
        /*00f8*/ 	.word	0x000046f0


	//   ....[1]....
        /*00fc*/ 	.word	0x00004730


	//----- nvinfo : EIATTR_MAX_THREADS
	.align		4
.L_37:
        /*0100*/ 	.byte	0x04, 0x05
        /*0102*/ 	.short	(.L_39 - .L_38)
.L_38:
        /*0104*/ 	.word	0x00000100
        /*0108*/ 	.word	0x00000001
        /*010c*/ 	.word	0x00000001
.L_39:


//--------------------- .nv.rel.action            --------------------------
	.section	.nv.rel.action,"",@"SHT_CUDA_RELOCINFO"
	.align	8
	.sectionentsize	8
        /*0000*/ 	.byte	0x73, 0x00, 0x00, 0x00, 0x00, 0x00, 0x00, 0x00, 0x00, 0x00, 0x00, 0x11, 0x25, 0x00, 0x05, 0x36


//--------------------- .nv.constant0.triton__0d1d2d3d4d56789de --------------------------
	.section	.nv.constant0.triton__0d1d2d3d4d56789de,"a",@progbits
	.align	4
.nv.constant0.triton__0d1d2d3d4d56789de:
	.zero		412


//--------------------- .text.triton__0d1d2d3d4d56789de --------------------------
	.section	.text.triton__0d1d2d3d4d56789de,"ax",@progbits
	.sectionflags	@"SHF_BARRIERS=1"
	.sectioninfo	@"SHI_REGISTERS=155"
	.align	128
        .global         triton__0d1d2d3d4d56789de
        .type           triton__0d1d2d3d4d56789de,@function
        .size           triton__0d1d2d3d4d56789de,(.L_x_4 - triton__0d1d2d3d4d56789de)
        .other          triton__0d1d2d3d4d56789de,@"STO_CUDA_ENTRY STV_DEFAULT"
triton__0d1d2d3d4d56789de:
.text.triton__0d1d2d3d4d56789de:
[----:B------:R-:W-:-:S02]  /*0000*/  MOV R1, c[0x0][0x28] ;  /* 0x00000a0000017a02 */ /* 0x000fc40000000f00 */
[----:B------:R-:W-:Y:S01]  /*0010*/  IABS R7, c[0x0][0x188] ;  /* 0x0000620000077a13 */ /* 0x000fe20000000000 */
[----:B------:R-:W0:Y:S01]  /*0020*/  S2R R4, SR_CTAID.X ;  /* 0x0000000000047919 */ /* 0x000e220000002500 */
[----:B------:R-:W-:Y:S01]  /*0030*/  MOV R128, 0xffffffc0 ;  /* 0xffffffc000807802 */ /* 0x000fe20000000f00 */
[----:B------:R-:W-:Y:S01]  /*0040*/  CS2R R10, SRZ ;  /* 0x00000000000a7805 */ /* 0x000fe2000001ff00 */
[----:B------:R-:W1:Y:S01]  /*0050*/  I2F.RP R5, R7 ;  /* 0x0000000700057306 */ /* 0x000e620000209400 */
[----:B------:R-:W2:Y:S01]  /*0060*/  S2R R57, SR_TID.X ;  /* 0x0000000000397919 */ /* 0x000ea20000002100 */
[----:B------:R-:W-:Y:S01]  /*0070*/  CS2R R12, SRZ ;  /* 0x00000000000c7805 */ /* 0x000fe2000001ff00 */
        /* <DEDUP_REMOVED lines=13> */
[----:B-1----:R-:W1:Y:S01]  /*0150*/  MUFU.RCP R5, R5 ;  /* 0x0000000500057308 */ /* 0x002e620000001000 */
[----:B------:R-:W-:Y:S01]  /*0160*/  CS2R R40, SRZ ;  /* 0x0000000000287805 */ /* 0x000fe2000001ff00 */
[----:B------:R-:W-:Y:S01]  /*0170*/  CS2R R42, SRZ ;  /* 0x00000000002a7805 */ /* 0x000fe2000001ff00 */
[----:B------:R-:W-:Y:S01]  /*0180*/  CS2R R44, SRZ ;  /* 0x00000000002c7805 */ /* 0x000fe2000001ff00 */
[----:B------:R-:W-:Y:S01]  /*0190*/  CS2R R46, SRZ ;  /* 0x00000000002e7805 */ /* 0x000fe2000001ff00 */
[----:B0-----:R-:W-:Y:S01]  /*01a0*/  SHF.L.U32 R4, R4, 0x6, RZ ;  /* 0x0000000604047819 */ /* 0x001fe200000006ff */
[----:B------:R-:W-:Y:S01]  /*01b0*/  CS2R R48, SRZ ;  /* 0x0000000000307805 */ /* 0x000fe2000001ff00 */
[----:B------:R-:W-:Y:S01]  /*01c0*/  CS2R R50, SRZ ;  /* 0x0000000000327805 */ /* 0x000fe2000001ff00 */
[----:B------:R-:W-:Y:S01]  /*01d0*/  CS2R R52, SRZ ;  /* 0x0000000000347805 */ /* 0x000fe2000001ff00 */
[--C-:B--2---:R-:W-:Y:S01]  /*01e0*/  LOP3.LUT R0, R4, 0x3f, R57.reuse, 0xf8, !PT ;  /* 0x0000003f04007812 */ /* 0x104fe200078ef839 */
[----:B------:R-:W-:Y:S01]  /*01f0*/  CS2R R54, SRZ ;  /* 0x0000000000367805 */ /* 0x000fe2000001ff00 */
[----:B------:R-:W-:Y:S01]  /*0200*/  SHF.R.U32.HI R59, RZ, 0x6, R57 ;  /* 0x00000006ff3b7819 */ /* 0x000fe20000011639 */
[----:B------:R-:W-:Y:S01]  /*0210*/  UMOV UR4, URZ ;  /* 0x0000003f00047c82 */ /* 0x000fe20008000000 */
[----:B------:R-:W-:Y:S01]  /*0220*/  LOP3.LUT R58, R57, 0x3f, RZ, 0xc0, !PT ;  /* 0x0000003f393a7812 */ /* 0x000fe200078ec0ff */
[----:B------:R-:W-:Y:S01]  /*0230*/  UMOV UR5, URZ ;  /* 0x0000003f00057c82 */ /* 0x000fe20008000000 */
[----:B------:R-:W-:Y:S01]  /*0240*/  SGXT.U32 R59, R59, 0x2 ;  /* 0x000000023b3b781a */ /* 0x000fe20000000000 */
[----:B------:R-:W-:Y:S01]  /*0250*/  ULDC.64 UR6, c[0x0][0x118] ;  /* 0x0000460000067ab9 */ /* 0x000fe20000000a00 */
[----:B-1----:R-:W-:-:S02]  /*0260*/  IADD3 R2, R5, 0xffffffe, RZ ;  /* 0x0ffffffe05027810 */ /* 0x002fc40007ffe0ff */
[----:B------:R-:W-:Y:S01]  /*0270*/  LOP3.LUT R125, R4, R59, RZ, 0xfc, !PT ;  /* 0x0000003b047d7212 */ /* 0x000fe200078efcff */
[--C-:B------:R-:W-:Y:S01]  /*0280*/  IMAD R56, R58, 0x41, R59.reuse ;  /* 0x000000413a387824 */ /* 0x100fe200078e023b */
[----:B------:R0:W1:Y:S01]  /*0290*/  F2I.FTZ.U32.TRUNC.NTZ R3, R2 ;  /* 0x0000000200037305 */ /* 0x000062000021f000 */
[C-C-:B------:R-:W-:Y:S01]  /*02a0*/  LOP3.LUT R124, R4.reuse, 0x4, R59.reuse, 0xfe, !PT ;  /* 0x00000004047c7812 */ /* 0x140fe200078efe3b */
[----:B------:R-:W-:Y:S01]  /*02b0*/  IMAD R58, R59, 0x41, R58 ;  /* 0x000000413b3a7824 */ /* 0x000fe200078e023a */
[----:B------:R-:W-:Y:S02]  /*02c0*/  ISETP.GE.AND P3, PT, R125, c[0x0][0x194], PT ;  /* 0x000065007d007a0c */ /* 0x000fe40003f66270 */
[C-C-:B------:R-:W-:Y:S02]  /*02d0*/  LOP3.LUT R123, R4.reuse, 0x8, R59.reuse, 0xfe, !PT ;  /* 0x00000008047b7812 */ /* 0x140fe400078efe3b */
[----:B------:R-:W-:Y:S02]  /*02e0*/  LOP3.LUT R122, R4, 0xc, R59, 0xfe, !PT ;  /* 0x0000000c047a7812 */ /* 0x000fe400078efe3b */
[----:B0-----:R-:W-:-:S02]  /*02f0*/  MOV R2, RZ ;  /* 0x000000ff00027202 */ /* 0x001fc40000000f00 */
[----:B------:R-:W-:Y:S02]  /*0300*/  ISETP.GE.AND P4, PT, R124, c[0x0][0x194], PT ;  /* 0x000065007c007a0c */ /* 0x000fe40003f86270 */
[C-C-:B------:R-:W-:Y:S02]  /*0310*/  LOP3.LUT R121, R4.reuse, 0x10, R59.reuse, 0xfe, !PT ;  /* 0x0000001004797812 */ /* 0x140fe400078efe3b */
[C-C-:B------:R-:W-:Y:S02]  /*0320*/  LOP3.LUT R127, R4.reuse, 0x14, R59.reuse, 0xfe, !PT ;  /* 0x00000014047f7812 */ /* 0x140fe400078efe3b */
[----:B-1----:R-:W-:Y:S02]  /*0330*/  IADD3 R6, RZ, -R3, RZ ;  /* 0x80000003ff067210 */ /* 0x002fe40007ffe0ff */
[C-C-:B------:R-:W-:Y:S02]  /*0340*/  LOP3.LUT R126, R4.reuse, 0x18, R59.reuse, 0xfe, !PT ;  /* 0x00000018047e7812 */ /* 0x140fe400078efe3b */
[----:B------:R-:W-:Y:S01]  /*0350*/  LOP3.LUT R129, R4, 0x1c, R59, 0xfe, !PT ;  /* 0x0000001c04817812 */ /* 0x000fe200078efe3b */
[----:B------:R-:W-:Y:S01]  /*0360*/  IMAD R9, R6, R7, RZ ;  /* 0x0000000706097224 */ /* 0x000fe200078e02ff */
[----:B------:R-:W-:-:S02]  /*0370*/  IABS R6, R0 ;  /* 0x0000000000067213 */ /* 0x000fc40000000000 */
[C---:B------:R-:W-:Y:S01]  /*0380*/  LOP3.LUT R130, R4.reuse, 0x20, R59, 0xfe, !PT ;  /* 0x0000002004827812 */ /* 0x040fe200078efe3b */
[----:B------:R-:W-:Y:S01]  /*0390*/  IMAD.HI.U32 R3, R3, R9, R2 ;  /* 0x0000000903037227 */ /* 0x000fe200078e0002 */
[C-C-:B------:R-:W-:Y:S01]  /*03a0*/  LOP3.LUT R131, R4.reuse, 0x24, R59.reuse, 0xfe, !PT ;  /* 0x0000002404837812 */ /* 0x140fe200078efe3b */
[----:B------:R-:W-:Y:S01]  /*03b0*/  CS2R R8, SRZ ;  /* 0x0000000000087805 */ /* 0x000fe2000001ff00 */
[C-C-:B------:R-:W-:Y:S02]  /*03c0*/  LOP3.LUT R132, R4.reuse, 0x28, R59.reuse, 0xfe, !PT ;  /* 0x0000002804847812 */ /* 0x140fe400078efe3b */
[C-C-:B------:R-:W-:Y:S01]  /*03d0*/  LOP3.LUT R133, R4.reuse, 0x2c, R59.reuse, 0xfe, !PT ;  /* 0x0000002c04857812 */ /* 0x140fe200078efe3b */
[----:B------:R-:W-:Y:S01]  /*03e0*/  IMAD.HI.U32 R3, R3, R6, RZ ;  /* 0x0000000603037227 */ /* 0x000fe200078e00ff */
[C-C-:B------:R-:W-:Y:S02]  /*03f0*/  LOP3.LUT R134, R4.reuse, 0x30, R59.reuse, 0xfe, !PT ;  /* 0x0000003004867812 */ /* 0x140fe400078efe3b */
[----:B------:R-:W-:-:S02]  /*0400*/  LOP3.LUT R135, R4, 0x34, R59, 0xfe, !PT ;  /* 0x0000003404877812 */ /* 0x000fc400078efe3b */
[----:B------:R-:W-:Y:S02]  /*0410*/  IADD3 R2, -R3, RZ, RZ ;  /* 0x000000ff03027210 */ /* 0x000fe40007ffe1ff */
[C-C-:B------:R-:W-:Y:S02]  /*0420*/  LOP3.LUT R136, R4.reuse, 0x38, R59.reuse, 0xfe, !PT ;  /* 0x0000003804887812 */ /* 0x140fe400078efe3b */
[----:B------:R-:W-:Y:S01]  /*0430*/  LOP3.LUT R57, R4, 0x3c, R59, 0xfe, !PT ;  /* 0x0000003c04397812 */ /* 0x000fe200078efe3b */
[----:B------:R-:W-:Y:S01]  /*0440*/  IMAD R2, R7, R2, R6 ;  /* 0x0000000207027224 */ /* 0x000fe200078e0206 */
[----:B------:R-:W-:Y:S02]  /*0450*/  MOV R6, 0x140 ;  /* 0x0000014000067802 */ /* 0x000fe40000000f00 */
[----:B------:R-:W-:Y:S02]  /*0460*/  LOP3.LUT R60, R59, 0x3c, RZ, 0xfc, !PT ;  /* 0x0000003c3b3c7812 */ /* 0x000fe400078efcff */
[----:B------:R-:W-:-:S02]  /*0470*/  ISETP.GT.U32.AND P0, PT, R7, R2, PT ;  /* 0x000000020700720c */ /* 0x000fc40003f04070 */
[C---:B------:R-:W-:Y:S02]  /*0480*/  LOP3.LUT R61, R59.reuse, 0x38, RZ, 0xfc, !PT ;  /* 0x000000383b3d7812 */ /* 0x040fe400078efcff */
[C---:B------:R-:W-:Y:S02]  /*0490*/  LOP3.LUT R62, R59.reuse, 0x34, RZ, 0xfc, !PT ;  /* 0x000000343b3e7812 */ /* 0x040fe400078efcff */
[C---:B------:R-:W-:Y:S02]  /*04a0*/  LOP3.LUT R63, R59.reuse, 0x30, RZ, 0xfc, !PT ;  /* 0x000000303b3f7812 */ /* 0x040fe400078efcff */
[C---:B------:R-:W-:Y:S02]  /*04b0*/  LOP3.LUT R64, R59.reuse, 0x2c, RZ, 0xfc, !PT ;  /* 0x0000002c3b407812 */ /* 0x040fe400078efcff */
[C---:B------:R-:W-:Y:S02]  /*04c0*/  LOP3.LUT R65, R59.reuse, 0x28, RZ, 0xfc, !PT ;  /* 0x000000283b417812 */ /* 0x040fe400078efcff */
[----:B------:R-:W-:-:S02]  /*04d0*/  LOP3.LUT R66, R59, 0x24, RZ, 0xfc, !PT ;  /* 0x000000243b427812 */ /* 0x000fc400078efcff */
[-C--:B------:R-:W-:Y:S02]  /*04e0*/  @!P0 IADD3 R2, R2, -R7.reuse, RZ ;  /* 0x8000000702028210 */ /* 0x080fe40007ffe0ff */
[----:B------:R-:W-:Y:S02]  /*04f0*/  @!P0 IADD3 R3, R3, 0x1, RZ ;  /* 0x0000000103038810 */ /* 0x000fe40007ffe0ff */
[----:B------:R-:W-:Y:S02]  /*0500*/  ISETP.GE.U32.AND P2, PT, R2, R7, PT ;  /* 0x000000070200720c */ /* 0x000fe40003f46070 */
[----:B------:R-:W-:Y:S02]  /*0510*/  LOP3.LUT R2, R0, c[0x0][0x188], RZ, 0x3c, !PT ;  /* 0x0000620000027a12 */ /* 0x000fe400078e3cff */
[----:B------:R-:W-:Y:S02]  /*0520*/  ISETP.NE.AND P0, PT, RZ, c[0x0][0x188], PT ;  /* 0x00006200ff007a0c */ /* 0x000fe40003f05270 */
[----:B------:R-:W-:-:S02]  /*0530*/  ISETP.GE.AND P1, PT, R2, RZ, PT ;  /* 0x000000ff0200720c */ /* 0x000fc40003f26270 */
[----:B------:R-:W-:Y:S02]  /*0540*/  P2R R2, PR, RZ, 0x8 ;  /* 0x00000008ff027803 */ /* 0x000fe40000000000 */
[----:B------:R-:W-:Y:S02]  /*0550*/  ISETP.GE.AND P3, PT, R123, c[0x0][0x194], PT ;  /* 0x000065007b007a0c */ /* 0x000fe40003f66270 */
[----:B------:R-:W-:Y:S02]  /*0560*/  P2R R2, PR, RZ, 0x10 ;  /* 0x00000010ff027803 */ /* 0x000fe40000000000 */
[----:B------:R-:W-:Y:S02]  /*0570*/  @P2 IADD3 R3, R3, 0x1, RZ ;  /* 0x0000000103032810 */ /* 0x000fe40007ffe0ff */
[----:B------:R-:W-:Y:S02]  /*0580*/  ISETP.GE.AND P2, PT, R122, c[0x0][0x194], PT ;  /* 0x000065007a007a0c */ /* 0x000fe40003f46270 */
[----:B------:R-:W-:-:S02]  /*0590*/  P2R R2, PR, RZ, 0x8 ;  /* 0x00000008ff027803 */ /* 0x000fc40000000000 */
[----:B------:R-:W-:Y:S02]  /*05a0*/  P2R R2, PR, RZ, 0x4 ;  /* 0x00000004ff027803 */ /* 0x000fe40000000000 */
[----:B------:R-:W-:Y:S02]  /*05b0*/  ISETP.GE.AND P2, PT, R121, c[0x0][0x194], PT ;  /* 0x0000650079007a0c */ /* 0x000fe40003f46270 */
[----:B------:R-:W-:Y:S02]  /*05c0*/  @!P1 IADD3 R3, -R3, RZ, RZ ;  /* 0x000000ff03039210 */ /* 0x000fe40007ffe1ff */
[----:B------:R-:W-:Y:S02]  /*05d0*/  ISETP.GE.AND P1, PT, R127, c[0x0][0x194], PT ;  /* 0x000065007f007a0c */ /* 0x000fe40003f26270 */
[----:B------:R-:W-:Y:S02]  /*05e0*/  @!P0 LOP3.LUT R3, RZ, c[0x0][0x188], RZ, 0x33, !PT ;  /* 0x00006200ff038a12 */ /* 0x000fe400078e33ff */
[----:B------:R-:W-:-:S02]  /*05f0*/  ISETP.GE.AND P0, PT, R126, c[0x0][0x194], PT ;  /* 0x000065007e007a0c */ /* 0x000fc40003f06270 */
[----:B------:R-:W-:Y:S02]  /*0600*/  P2R R2, PR, RZ, 0x4 ;  /* 0x00000004ff027803 */ /* 0x000fe40000000000 */
[----:B------:R-:W-:Y:S02]  /*0610*/  P2R R2, PR, RZ, 0x2 ;  /* 0x00000002ff027803 */ /* 0x000fe40000000000 */
[----:B------:R-:W-:Y:S02]  /*0620*/  P2R R2, PR, RZ, 0x1 ;  /* 0x00000001ff027803 */ /* 0x000fe40000000000 */
[----:B------:R-:W-:Y:S02]  /*0630*/  ISETP.GE.AND P0, PT, R129, c[0x0][0x194], PT ;  /* 0x0000650081007a0c */ /* 0x000fe40003f06270 */
[----:B------:R-:W-:Y:S02]  /*0640*/  MOV R7, c[0x0][0x190] ;  /* 0x0000640000077a02 */ /* 0x000fe40000000f00 */
[----:B------:R-:W-:-:S02]  /*0650*/  ISETP.GE.AND P2, PT, R130, c[0x0][0x194], PT ;  /* 0x0000650082007a0c */ /* 0x000fc40003f46270 */
[----:B------:R-:W-:Y:S01]  /*0660*/  ISETP.GE.AND P1, PT, R131, c[0x0][0x194], PT ;  /* 0x0000650083007a0c */ /* 0x000fe20003f26270 */
[----:B------:R-:W-:Y:S01]  /*0670*/  IMAD R7, R7, c[0x0][0x18c], RZ ;  /* 0x0000630007077a24 */ /* 0x000fe200078e02ff */
[----:B------:R-:W-:Y:S02]  /*0680*/  P2R R4, PR, RZ, 0x1 ;  /* 0x00000001ff047803 */ /* 0x000fe40000000000 */
[----:B------:R-:W-:Y:S01]  /*0690*/  ISETP.GE.AND P0, PT, R132, c[0x0][0x194], PT ;  /* 0x0000650084007a0c */ /* 0x000fe20003f06270 */
[----:B------:R-:W-:Y:S01]  /*06a0*/  IMAD R6, R7, R6, -c[0x0][0x188] ;  /* 0x8000620007067624 */ /* 0x000fe200078e0206 */
[----:B------:R-:W-:Y:S01]  /*06b0*/  P2R R4, PR, RZ, 0x4 ;  /* 0x00000004ff047803 */ /* 0x000fe20000000000 */
[-CC-:B------:R-:W-:Y:S01]  /*06c0*/  IMAD R60, R60, R7.reuse, R0.reuse ;  /* 0x000000073c3c7224 */ /* 0x180fe200078e0200 */
[----:B------:R-:W-:Y:S01]  /*06d0*/  ISETP.GE.AND P2, PT, R133, c[0x0][0x194], PT ;  /* 0x0000650085007a0c */ /* 0x000fe20003f46270 */
[----:B------:R-:W-:Y:S01]  /*06e0*/  IMAD R6, R3, R6, RZ ;  /* 0x0000000603067224 */ /* 0x000fe200078e02ff */
[----:B------:R-:W-:Y:S01]  /*06f0*/  P2R R4, PR, RZ, 0x2 ;  /* 0x00000002ff047803 */ /* 0x000fe20000000000 */
[-CC-:B------:R-:W-:Y:S01]  /*0700*/  IMAD R61, R61, R7.reuse, R0.reuse ;  /* 0x000000073d3d7224 */ /* 0x180fe200078e0200 */
[----:B------:R-:W-:Y:S01]  /*0710*/  ISETP.GE.AND P1, PT, R134, c[0x0][0x194], PT ;  /* 0x0000650086007a0c */ /* 0x000fe20003f26270 */
[-CC-:B------:R-:W-:Y:S01]  /*0720*/  IMAD R62, R62, R7.reuse, R0.reuse ;  /* 0x000000073e3e7224 */ /* 0x180fe200078e0200 */
[----:B------:R-:W-:Y:S01]  /*0730*/  P2R R4, PR, RZ, 0x1 ;  /* 0x00000001ff047803 */ /* 0x000fe20000000000 */
[-CC-:B------:R-:W-:Y:S01]  /*0740*/  IMAD R63, R63, R7.reuse, R0.reuse ;  /* 0x000000073f3f7224 */ /* 0x180fe200078e0200 */
[----:B------:R-:W-:Y:S01]  /*0750*/  MOV R2, 0x2 ;  /* 0x0000000200027802 */ /* 0x000fe20000000f00 */
[-CC-:B------:R-:W-:Y:S01]  /*0760*/  IMAD R64, R64, R7.reuse, R0.reuse ;  /* 0x0000000740407224 */ /* 0x180fe200078e0200 */
[----:B------:R-:W-:Y:S01]  /*0770*/  ISETP.GE.AND P0, PT, R135, c[0x0][0x194], PT ;  /* 0x0000650087007a0c */ /* 0x000fe20003f06270 */
[----:B------:R-:W-:Y:S01]  /*0780*/  IMAD R65, R65, R7, R0 ;  /* 0x0000000741417224 */ /* 0x000fe200078e0200 */
[----:B------:R-:W-:Y:S01]  /*0790*/  P2R R4, PR, RZ, 0x4 ;  /* 0x00000004ff047803 */ /* 0x000fe20000000000 */
[C---:B------:R-:W-:Y:S01]  /*07a0*/  IMAD.WIDE.U32 R2, R59.reuse, R2, c[0x0][0x168] ;  /* 0x00005a003b027625 */ /* 0x040fe200078e0002 */
[----:B------:R-:W-:-:S02]  /*07b0*/  LOP3.LUT R67, R59, 0x20, RZ, 0xfc, !PT ;  /* 0x000000203b437812 */ /* 0x000fc400078efcff */
[C---:B------:R-:W-:Y:S01]  /*07c0*/  LOP3.LUT R68, R59.reuse, 0x1c, RZ, 0xfc, !PT ;  /* 0x0000001c3b447812 */ /* 0x040fe200078efcff */
[-CC-:B------:R-:W-:Y:S01]  /*07d0*/  IMAD R66, R66, R7.reuse, R0.reuse ;  /* 0x0000000742427224 */ /* 0x180fe200078e0200 */
[----:B------:R-:W-:Y:S01]  /*07e0*/  LOP3.LUT R69, R59, 0x18, RZ, 0xfc, !PT ;  /* 0x000000183b457812 */ /* 0x000fe200078efcff */
[-CC-:B------:R-:W-:Y:S01]  /*07f0*/  IMAD R67, R67, R7.reuse, R0.reuse ;  /* 0x0000000743437224 */ /* 0x180fe200078e0200 */
        /* <DEDUP_REMOVED lines=10> */
[----:B------:R-:W-:Y:S01]  /*08a0*/  ISETP.GE.AND P2, PT, R57, c[0x0][0x194], PT ;  /* 0x0000650039007a0c */ /* 0x000fe20003f46270 */
[-CC-:B------:R-:W-:Y:S01]  /*08b0*/  IMAD R72, R72, R7.reuse, R0.reuse ;  /* 0x0000000748487224 */ /* 0x180fe200078e0200 */
[----:B------:R-:W-:Y:S01]  /*08c0*/  P2R R4, PR, RZ, 0x2 ;  /* 0x00000002ff047803 */ /* 0x000fe20000000000 */
[-CC-:B------:R-:W-:Y:S01]  /*08d0*/  IMAD R73, R73, R7.reuse, R0.reuse ;  /* 0x0000000749497224 */ /* 0x180fe200078e0200 */
[----:B------:R-:W-:Y:S01]  /*08e0*/  ISETP.GE.AND P1, PT, R136, c[0x0][0x194], PT ;  /* 0x0000650088007a0c */ /* 0x000fe20003f26270 */
[----:B------:R-:W-:Y:S01]  /*08f0*/  IMAD R74, R74, R7, R0 ;  /* 0x000000074a4a7224 */ /* 0x000fe200078e0200 */
[----:B------:R-:W-:-:S02]  /*0900*/  P2R R4, PR, RZ, 0x1 ;  /* 0x00000001ff047803 */ /* 0x000fc40000000000 */
[----:B------:R-:W-:Y:S02]  /*0910*/  P2R R4, PR, RZ, 0x4 ;  /* 0x00000004ff047803 */ /* 0x000fe40000000000 */
[----:B------:R-:W-:Y:S02]  /*0920*/  ISETP.GE.AND P0, PT, R0, c[0x0][0x194], PT ;  /* 0x0000650000007a0c */ /* 0x000fe40003f06270 */
[----:B------:R-:W-:-:S02]  /*0930*/  P2R R4, PR, RZ, 0x2 ;  /* 0x00000002ff047803 */ /* 0x000fc40000000000 */
.L_x_2:
[C---:B------:R-:W-:Y:S02]  /*0940*/  IADD3 R80, R6.reuse, R59, RZ ;  /* 0x0000003b06507210 */ /* 0x040fe40007ffe0ff */
[----:B------:R-:W-:Y:S02]  /*0950*/  MOV R147, 0x2 ;  /* 0x0000000200937802 */ /* 0x000fe40000000f00 */
[----:B------:R-:W-:Y:S02]  /*0960*/  IADD3 R82, R6, R74, RZ ;  /* 0x0000004a06527210 */ /* 0x000fe40007ffe0ff */
[----:B------:R-:W-:Y:S01]  /*0970*/  IADD3 R4, P1, R2, UR4, RZ ;  /* 0x0000000402047c10 */ /* 0x000fe2000ff3e0ff */
[----:B------:R-:W-:Y:S01]  /*0980*/  IMAD.WIDE R76, R80, R147, c[0x0][0x160] ;  /* 0x00005800504c7625 */ /* 0x000fe200078e0293 */
[----:B------:R-:W-:-:S02]  /*0990*/  PRMT R75, RZ, 0x7610, R75 ;  /* 0x00007610ff4b7816 */ /* 0x000fc4000000004b */
[----:B------:R-:W-:Y:S01]  /*09a0*/  PRMT R96, RZ, 0x7610, R96 ;  /* 0x00007610ff607816 */ /* 0x000fe20000000060 */
[-C--:B------:R-:W-:Y:S01]  /*09b0*/  IMAD.WIDE R78, R82, R147.reuse, c[0x0][0x160] ;  /* 0x00005800524e7625 */ /* 0x080fe200078e0293 */
[----:B------:R-:W-:Y:S02]  /*09c0*/  IADD3.X R5, R3, UR5, RZ, P1, !PT ;  /* 0x0000000503057c10 */ /* 0x000fe40008ffe4ff */
[----:B------:R0:W2:Y:S04]  /*09d0*/  @!P0 LDG.E.EL.U16 R75, [R76.64] ;  /* 0x000000064c4b8981 */ /* 0x0000a8000c2e1500 */
[----:B------:R1:W3:Y:S04]  /*09e0*/  @!P0 LDG.E.EL.U16 R96, [R78.64] ;  /* 0x000000064e608981 */ /* 0x0002e8000c2e1500 */
[----:B------:R-:W4:Y:S04]  /*09f0*/  LDG.E.EL.U16 R118, [R4.64] ;  /* 0x0000000604767981 */ /* 0x000f28000c2e1500 */
[----:B------:R-:W5:Y:S01]  /*0a00*/  LDG.E.EL.U16 R119, [R4.64+0x8] ;  /* 0x0000080604777981 */ /* 0x000f62000c2e1500 */
[----:B------:R-:W-:Y:S01]  /*0a10*/  PRMT R107, RZ, 0x7610, R107 ;  /* 0x00007610ff6b7816 */ /* 0x000fe2000000006b */
[----:B------:R-:W-:Y:S01]  /*0a20*/  IMAD.WIDE R80, R80, R147, c[0x0][0x170] ;  /* 0x00005c0050507625 */ /* 0x000fe200078e0293 */
[----:B------:R-:W-:Y:S01]  /*0a30*/  IADD3 R84, R6, R73, RZ ;  /* 0x0000004906547210 */ /* 0x000fe20007ffe0ff */
[----:B------:R1:W5:Y:S01]  /*0a40*/  LDG.E.EL.U16 R138, [R4.64+0x20] ;  /* 0x00002006048a7981 */ /* 0x000362000c2e1500 */
[----:B------:R-:W-:Y:S01]  /*0a50*/  PRMT R97, RZ, 0x7610, R97 ;  /* 0x00007610ff617816 */ /* 0x000fe20000000061 */
[----:B------:R-:W-:Y:S01]  /*0a60*/  IMAD.WIDE R82, R82, R147, c[0x0][0x170] ;  /* 0x00005c0052527625 */ /* 0x000fe200078e0293 */
[C---:B------:R-:W-:Y:S01]  /*0a70*/  IADD3 R87, R6.reuse, R71, RZ ;  /* 0x0000004706577210 */ /* 0x040fe20007ffe0ff */
[----:B------:R1:W5:Y:S01]  /*0a80*/  @!P0 LDG.E.EL.U16 R107, [R80.64] ;  /* 0x00000006506b8981 */ /* 0x000362000c2e1500 */
[----:B------:R-:W-:Y:S01]  /*0a90*/  IADD3 R86, R6, R72, RZ ;  /* 0x0000004806567210 */ /* 0x000fe20007ffe0ff */
[-C--:B0-----:R-:W-:Y:S01]  /*0aa0*/  IMAD.WIDE R76, R84, R147.reuse, c[0x0][0x160] ;  /* 0x00005800544c7625 */ /* 0x081fe200078e0293 */
[----:B------:R-:W-:Y:S01]  /*0ab0*/  PRMT R99, RZ, 0x7610, R99 ;  /* 0x00007610ff637816 */ /* 0x000fe20000000063 */
[----:B------:R0:W5:Y:S01]  /*0ac0*/  LDG.E.EL.U16 R120, [R4.64+0x10] ;  /* 0x0000100604787981 */ /* 0x000162000c2e1500 */
[----:B------:R-:W-:Y:S01]  /*0ad0*/  PRMT R98, RZ, 0x7610, R98 ;  /* 0x00007610ff627816 */ /* 0x000fe20000000062 */
[-C--:B-1----:R-:W-:Y:S01]  /*0ae0*/  IMAD.WIDE R78, R86, R147.reuse, c[0x0][0x160] ;  /* 0x00005800564e7625 */ /* 0x082fe200078e0293 */
[----:B------:R-:W-:Y:S01]  /*0af0*/  PRMT R108, RZ, 0x7610, R108 ;  /* 0x00007610ff6c7816 */ /* 0x000fe2000000006c */
[----:B------:R1:W5:Y:S01]  /*0b00*/  @!P0 LDG.E.EL.U16 R97, [R76.64] ;  /* 0x000000064c618981 */ /* 0x000362000c2e1500 */
[----:B------:R-:W-:Y:S01]  /*0b10*/  PRMT R109, RZ, 0x7610, R109 ;  /* 0x00007610ff6d7816 */ /* 0x000fe2000000006d */
[-C--:B------:R-:W-:Y:S01]  /*0b20*/  IMAD.WIDE R84, R84, R147.reuse, c[0x0][0x170] ;  /* 0x00005c0054547625 */ /* 0x080fe200078e0293 */
[----:B------:R-:W-:Y:S01]  /*0b30*/  IADD3 R88, R6, R70, RZ ;  /* 0x0000004606587210 */ /* 0x000fe20007ffe0ff */
[----:B------:R0:W5:Y:S02]  /*0b40*/  @!P0 LDG.E.EL.U16 R98, [R78.64] ;  /* 0x000000064e628981 */ /* 0x000164000c2e1500 */
[-C--:B------:R-:W-:Y:S01]  /*0b50*/  IMAD.WIDE R80, R86, R147.reuse, c[0x0][0x170] ;  /* 0x00005c0056507625 */ /* 0x080fe200078e0293 */
[C---:B------:R-:W-:Y:S01]  /*0b60*/  IADD3 R94, R6.reuse, R64, RZ ;  /* 0x00000040065e7210 */ /* 0x040fe20007ffe0ff */
[----:B------:R0:W5:Y:S02]  /*0b70*/  @!P0 LDG.E.EL.U16 R108, [R82.64] ;  /* 0x00000006526c8981 */ /* 0x000164000c2e1500 */
[C---:B-1----:R-:W-:Y:S01]  /*0b80*/  IMAD.WIDE R76, R87.reuse, R147, c[0x0][0x160] ;  /* 0x00005800574c7625 */ /* 0x042fe200078e0293 */
[----:B------:R-:W-:Y:S01]  /*0b90*/  IADD3 R86, R6, R69, RZ ;  /* 0x0000004506567210 */ /* 0x000fe20007ffe0ff */
[----:B------:R1:W5:Y:S04]  /*0ba0*/  @!P0 LDG.E.EL.U16 R109, [R84.64] ;  /* 0x00000006546d8981 */ /* 0x000368000c2e1500 */
[----:B------:R1:W5:Y:S01]  /*0bb0*/  @!P0 LDG.E.EL.U16 R99, [R76.64] ;  /* 0x000000064c638981 */ /* 0x000362000c2e1500 */
[----:B------:R-:W-:Y:S01]  /*0bc0*/  PRMT R100, RZ, 0x7610, R100 ;  /* 0x00007610ff647816 */ /* 0x000fe20000000064 */
[CC--:B0-----:R-:W-:Y:S01]  /*0bd0*/  IMAD.WIDE R78, R88.reuse, R147.reuse, c[0x0][0x160] ;  /* 0x00005800584e7625 */ /* 0x0c1fe200078e0293 */
[----:B------:R-:W-:Y:S01]  /*0be0*/  PRMT R112, RZ, 0x7610, R112 ;  /* 0x00007610ff707816 */ /* 0x000fe20000000070 */
[----:B------:R0:W5:Y:S01]  /*0bf0*/  LDG.E.EL.U16 R137, [R4.64+0x18] ;  /* 0x0000180604897981 */ /* 0x000162000c2e1500 */
[----:B------:R-:W-:Y:S01]  /*0c00*/  PRMT R101, RZ, 0x7610, R101 ;  /* 0x00007610ff657816 */ /* 0x000fe20000000065 */
[-C--:B-1----:R-:W-:Y:S01]  /*0c10*/  IMAD.WIDE R84, R88, R147.reuse, c[0x0][0x170] ;  /* 0x00005c0058547625 */ /* 0x082fe200078e0293 */
[----:B------:R-:W-:Y:S01]  /*0c20*/  IADD3 R88, R6, R68, RZ ;  /* 0x0000004406587210 */ /* 0x000fe20007ffe0ff */
[----:B------:R1:W5:Y:S02]  /*0c30*/  @!P0 LDG.E.EL.U16 R100, [R78.64] ;  /* 0x000000064e648981 */ /* 0x000364000c2e1500 */
[-C--:B------:R-:W-:Y:S01]  /*0c40*/  IMAD.WIDE R76, R86, R147.reuse, c[0x0][0x160] ;  /* 0x00005800564c7625 */ /* 0x080fe200078e0293 */
[----:B------:R-:W-:Y:S01]  /*0c50*/  PRMT R105, RZ, 0x7610, R105 ;  /* 0x00007610ff697816 */ /* 0x000fe20000000069 */
[----:B------:R0:W5:Y:S01]  /*0c60*/  @!P0 LDG.E.EL.U16 R112, [R84.64] ;  /* 0x0000000654708981 */ /* 0x000162000c2e1500 */
[----:B------:R-:W-:Y:S01]  /*0c70*/  PRMT R117, RZ, 0x7610, R117 ;  /* 0x00007610ff757816 */ /* 0x000fe20000000075 */
[CC--:B------:R-:W-:Y:S01]  /*0c80*/  IMAD.WIDE R92, R94.reuse, R147.reuse, c[0x0][0x160] ;  /* 0x000058005e5c7625 */ /* 0x0c0fe200078e0293 */
[----:B------:R-:W-:Y:S01]  /*0c90*/  PRMT R110, RZ, 0x7610, R110 ;  /* 0x00007610ff6e7816 */ /* 0x000fe2000000006e */
[----:B------:R0:W5:Y:S01]  /*0ca0*/  @!P0 LDG.E.EL.U16 R101, [R76.64] ;  /* 0x000000064c658981 */ /* 0x000162000c2e1500 */
[----:B------:R-:W-:Y:S01]  /*0cb0*/  PRMT R111, RZ, 0x7610, R111 ;  /* 0x00007610ff6f7816 */ /* 0x000fe2000000006f */
[-C--:B------:R-:W-:Y:S01]  /*0cc0*/  IMAD.WIDE R94, R94, R147.reuse, c[0x0][0x170] ;  /* 0x00005c005e5e7625 */ /* 0x080fe200078e0293 */
[----:B------:R-:W-:Y:S01]  /*0cd0*/  PRMT R114, RZ, 0x7610, R114 ;  /* 0x00007610ff727816 */ /* 0x000fe20000000072 */
[----:B------:R0:W5:Y:S02]  /*0ce0*/  @!P0 LDG.E.EL.U16 R105, [R92.64] ;  /* 0x000000065c698981 */ /* 0x000164000c2e1500 */
[-C--:B------:R-:W-:Y:S01]  /*0cf0*/  IMAD.WIDE R82, R87, R147.reuse, c[0x0][0x170] ;  /* 0x00005c0057527625 */ /* 0x080fe200078e0293 */
[----:B------:R-:W-:Y:S01]  /*0d00*/  PRMT R102, RZ, 0x7610, R102 ;  /* 0x00007610ff667816 */ /* 0x000fe20000000066 */
[----:B------:R0:W5:Y:S02]  /*0d10*/  @!P0 LDG.E.EL.U16 R117, [R94.64] ;  /* 0x000000065e758981 */ /* 0x000164000c2e1500 */
[----:B-1----:R-:W-:Y:S01]  /*0d20*/  IMAD.WIDE R78, R88, R147, c[0x0][0x160] ;  /* 0x00005800584e7625 */ /* 0x002fe200078e0293 */
[----:B------:R-:W-:Y:S01]  /*0d30*/  IADD3 R90, R6, R65, RZ ;  /* 0x00000041065a7210 */ /* 0x000fe20007ffe0ff */
[----:B------:R1:W5:Y:S02]  /*0d40*/  @!P0 LDG.E.EL.U16 R110, [R80.64] ;  /* 0x00000006506e8981 */ /* 0x000364000c2e1500 */
[----:B0-----:R-:W-:Y:S01]  /*0d50*/  IMAD.WIDE R84, R88, R147, c[0x0][0x170] ;  /* 0x00005c0058547625 */ /* 0x001fe200078e0293 */
[C---:B------:R-:W-:Y:S01]  /*0d60*/  IADD3 R88, R6.reuse, R66, RZ ;  /* 0x0000004206587210 */ /* 0x040fe20007ffe0ff */
[----:B------:R0:W5:Y:S01]  /*0d70*/  @!P0 LDG.E.EL.U16 R111, [R82.64] ;  /* 0x00000006526f8981 */ /* 0x000162000c2e1500 */
[----:B------:R-:W-:Y:S01]  /*0d80*/  IADD3 R89, R6, R67, RZ ;  /* 0x0000004306597210 */ /* 0x000fe20007ffe0ff */
[-C--:B------:R-:W-:Y:S01]  /*0d90*/  IMAD.WIDE R86, R86, R147.reuse, c[0x0][0x170] ;  /* 0x00005c0056567625 */ /* 0x080fe200078e0293 */
[----:B------:R-:W-:Y:S01]  /*0da0*/  PRMT R113, RZ, 0x7610, R113 ;  /* 0x00007610ff717816 */ /* 0x000fe20000000071 */
[----:B------:R1:W5:Y:S01]  /*0db0*/  LDG.E.EL.U16 R93, [R4.64+0x28] ;  /* 0x00002806045d7981 */ /* 0x000362000c2e1500 */
[----:B------:R-:W-:Y:S01]  /*0dc0*/  PRMT R104, RZ, 0x7610, R104 ;  /* 0x00007610ff687816 */ /* 0x000fe20000000068 */
[----:B------:R-:W-:-:S02]  /*0dd0*/  IMAD.WIDE R76, R88, R147, c[0x0][0x160] ;  /* 0x00005800584c7625 */ /* 0x000fc400078e0293 */
[----:B------:R2:W5:Y:S01]  /*0de0*/  LDG.E.EL.U16 R95, [R4.64+0x30] ;  /* 0x00003006045f7981 */ /* 0x000562000c2e1500 */
[----:B0-----:R-:W-:-:S03]  /*0df0*/  PRMT R82, RZ, 0x7610, R82 ;  /* 0x00007610ff527816 */ /* 0x001fc60000000052 */
[----:B------:R0:W5:Y:S01]  /*0e00*/  @!P0 LDG.E.EL.U16 R114, [R84.64] ;  /* 0x0000000654728981 */ /* 0x000162000c2e1500 */
[----:B------:R-:W-:Y:S01]  /*0e10*/  PRMT R103, RZ, 0x7610, R103 ;  /* 0x00007610ff677816 */ /* 0x000fe20000000067 */
[-C--:B-1----:R-:W-:Y:S02]  /*0e20*/  IMAD.WIDE R80, R89, R147.reuse, c[0x0][0x160] ;  /* 0x0000580059507625 */ /* 0x082fe400078e0293 */
[----:B------:R1:W5:Y:S01]  /*0e30*/  @!P0 LDG.E.EL.U16 R102, [R78.64] ;  /* 0x000000064e668981 */ /* 0x000362000c2e1500 */
[----:B------:R-:W-:Y:S02]  /*0e40*/  PRMT R115, RZ, 0x7610, R115 ;  /* 0x00007610ff737816 */ /* 0x000fe40000000073 */
[----:B------:R-:W-:Y:S01]  /*0e50*/  PRMT R106, RZ, 0x7610, R106 ;  /* 0x00007610ff6a7816 */ /* 0x000fe2000000006a */
[----:B------:R1:W5:Y:S01]  /*0e60*/  @!P0 LDG.E.EL.U16 R113, [R86.64] ;  /* 0x0000000656718981 */ /* 0x000362000c2e1500 */
[----:B0-----:R-:W-:Y:S01]  /*0e70*/  IMAD.WIDE R84, R88, R147, c[0x0][0x170] ;  /* 0x00005c0058547625 */ /* 0x001fe200078e0293 */
[----:B------:R-:W-:-:S02]  /*0e80*/  IADD3 R88, R6, R63, RZ ;  /* 0x0000003f06587210 */ /* 0x000fc40007ffe0ff */
[----:B------:R0:W5:Y:S01]  /*0e90*/  @!P0 LDG.E.EL.U16 R82, [R76.64] ;  /* 0x000000064c528981 */ /* 0x000162000c2e1500 */
[-C--:B-1----:R-:W-:Y:S01]  /*0ea0*/  IMAD.WIDE R78, R90, R147.reuse, c[0x0][0x160] ;  /* 0x000058005a4e7625 */ /* 0x082fe200078e0293 */
[----:B------:R-:W-:Y:S02]  /*0eb0*/  PRMT R116, RZ, 0x7610, R116 ;  /* 0x00007610ff747816 */ /* 0x000fe40000000074 */
[----:B------:R1:W5:Y:S01]  /*0ec0*/  @!P0 LDG.E.EL.U16 R103, [R80.64] ;  /* 0x0000000650678981 */ /* 0x000362000c2e1500 */
[----:B------:R-:W-:-:S03]  /*0ed0*/  IMAD.WIDE R86, R89, R147, c[0x0][0x170] ;  /* 0x00005c0059567625 */ /* 0x000fc600078e0293 */
[----:B------:R1:W5:Y:S01]  /*0ee0*/  @!P0 LDG.E.EL.U16 R104, [R78.64] ;  /* 0x000000064e688981 */ /* 0x000362000c2e1500 */
[-C--:B0-----:R-:W-:Y:S01]  /*0ef0*/  IMAD.WIDE R76, R88, R147.reuse, c[0x0][0x160] ;  /* 0x00005800584c7625 */ /* 0x081fe200078e0293 */
[----:B------:R-:W-:Y:S02]  /*0f00*/  PRMT R83, RZ, 0x7610, R83 ;  /* 0x00007610ff537816 */ /* 0x000fe40000000053 */
[----:B------:R0:W5:Y:S01]  /*0f10*/  LDG.E.EL.U16 R139, [R4.64+0x38] ;  /* 0x00003806048b7981 */ /* 0x000162000c2e1500 */
[----:B-1----:R-:W-:-:S03]  /*0f20*/  IMAD.WIDE R80, R90, R147, c[0x0][0x170] ;  /* 0x00005c005a507625 */ /* 0x002fc600078e0293 */
[----:B------:R0:W5:Y:S01]  /*0f30*/  LDG.E.EL.U16 R141, [R4.64+0x48] ;  /* 0x00004806048d7981 */ /* 0x000162000c2e1500 */
[----:B------:R-:W-:-:S03]  /*0f40*/  IADD3 R78, R6, R61, RZ ;  /* 0x0000003d064e7210 */ /* 0x000fc60007ffe0ff */
[----:B------:R1:W5:Y:S04]  /*0f50*/  @!P0 LDG.E.EL.U16 R115, [R86.64] ;  /* 0x0000000656738981 */ /* 0x000368000c2e1500 */
[----:B------:R0:W5:Y:S01]  /*0f60*/  @!P0 LDG.E.EL.U16 R106, [R76.64] ;  /* 0x000000064c6a8981 */ /* 0x000162000c2e1500 */
[----:B------:R-:W-:-:S03]  /*0f70*/  IADD3 R90, R6, R62, RZ ;  /* 0x0000003e065a7210 */ /* 0x000fc60007ffe0ff */
[----:B------:R2:W5:Y:S01]  /*0f80*/  LDG.E.EL.U16 R140, [R4.64+0x40] ;  /* 0x00004006048c7981 */ /* 0x000562000c2e1500 */
[----:B-1----:R-:W-:-:S03]  /*0f90*/  PRMT R87, RZ, 0x7610, R87 ;  /* 0x00007610ff577816 */ /* 0x002fc60000000057 */
[----:B------:R1:W5:Y:S01]  /*0fa0*/  @!P0 LDG.E.EL.U16 R116, [R84.64] ;  /* 0x0000000654748981 */ /* 0x000362000c2e1500 */
[CC--:B0-----:R-:W-:Y:S01]  /*0fb0*/  IMAD.WIDE R76, R78.reuse, R147.reuse, c[0x0][0x160] ;  /* 0x000058004e4c7625 */ /* 0x0c1fe200078e0293 */
[----:B------:R-:W-:Y:S02]  /*0fc0*/  PRMT R86, RZ, 0x7610, R86 ;  /* 0x00007610ff567816 */ /* 0x000fe40000000056 */
[----:B------:R0:W5:Y:S01]  /*0fd0*/  @!P0 LDG.E.EL.U16 R83, [R80.64] ;  /* 0x0000000650538981 */ /* 0x000162000c2e1500 */
[----:B------:R-:W-:Y:S01]  /*0fe0*/  PRMT R92, RZ, 0x7610, R92 ;  /* 0x00007610ff5c7816 */ /* 0x000fe2000000005c */
[----:B------:R-:W-:Y:S02]  /*0ff0*/  IMAD.WIDE R78, R78, R147, c[0x0][0x170] ;  /* 0x00005c004e4e7625 */ /* 0x000fe400078e0293 */
[----:B------:R4:W5:Y:S01]  /*1000*/  @!P0 LDG.E.EL.U16 R87, [R76.64] ;  /* 0x000000064c578981 */ /* 0x000962000c2e1500 */
[----:B-1----:R-:W-:-:S03]  /*1010*/  PRMT R84, RZ, 0x7610, R84 ;  /* 0x00007610ff547816 */ /* 0x002fc60000000054 */
[----:B------:R1:W5:Y:S01]  /*1020*/  @!P0 LDG.E.EL.U16 R92, [R78.64] ;  /* 0x000000064e5c8981 */ /* 0x000362000c2e1500 */
[----:B0-----:R-:W-:-:S03]  /*1030*/  IMAD.WIDE R80, R88, R147, c[0x0][0x170] ;  /* 0x00005c0058507625 */ /* 0x001fc600078e0293 */
[----:B------:R0:W5:Y:S01]  /*1040*/  LDG.E.EL.U16 R143, [R4.64+0x68] ;  /* 0x00006806048f7981 */ /* 0x000162000c2e1500 */
[----:B------:R-:W-:-:S03]  /*1050*/  IMAD.WIDE R88, R90, R147, c[0x0][0x160] ;  /* 0x000058005a587625 */ /* 0x000fc600078e0293 */
[----:B------:R0:W5:Y:S01]  /*1060*/  @!P0 LDG.E.EL.U16 R86, [R80.64] ;  /* 0x0000000650568981 */ /* 0x000162000c2e1500 */
[----:B-1----:R-:W-:-:S03]  /*1070*/  IADD3 R78, R6, R60, RZ ;  /* 0x0000003c064e7210 */ /* 0x002fc60007ffe0ff */
[----:B------:R1:W5:Y:S01]  /*1080*/  @!P0 LDG.E.EL.U16 R84, [R88.64] ;  /* 0x0000000658548981 */ /* 0x000362000c2e1500 */
[----:B------:R-:W-:Y:S01]  /*1090*/  PRMT R85, RZ, 0x7610, R85 ;  /* 0x00007610ff557816 */ /* 0x000fe20000000055 */
[----:B------:R-:W-:Y:S02]  /*10a0*/  IMAD.WIDE R90, R90, R147, c[0x0][0x170] ;  /* 0x00005c005a5a7625 */ /* 0x000fe400078e0293 */
[----:B------:R0:W5:Y:S04]  /*10b0*/  LDG.E.EL.U16 R142, [R4.64+0x60] ;  /* 0x00006006048e7981 */ /* 0x000168000c2e1500 */
[----:B------:R0:W5:Y:S01]  /*10c0*/  @!P0 LDG.E.EL.U16 R85, [R90.64] ;  /* 0x000000065a558981 */ /* 0x000162000c2e1500 */
[----:B-1----:R-:W-:Y:S02]  /*10d0*/  PRMT R88, RZ, 0x7610, R88 ;  /* 0x00007610ff587816 */ /* 0x002fe40000000058 */
[----:B------:R-:W-:Y:S01]  /*10e0*/  PRMT R89, RZ, 0x7610, R89 ;  /* 0x00007610ff597816 */ /* 0x000fe20000000059 */
[----:B------:R1:W5:Y:S04]  /*10f0*/  LDG.E.EL.U16 R144, [R4.64+0x70] ;  /* 0x0000700604907981 */ /* 0x000368000c2e1500 */
[----:B------:R1:W5:Y:S01]  /*1100*/  LDG.E.EL.U16 R145, [R4.64+0x78] ;  /* 0x0000780604917981 */ /* 0x000362000c2e1500 */
[----:B--2---:R-:W-:-:S02]  /*1110*/  SEL R75, R75, RZ, !P0 ;  /* 0x000000ff4b4b7207 */ /* 0x004fc40004000000 */
[----:B---3--:R-:W-:-:S03]  /*1120*/  SEL R96, R96, RZ, !P0 ;  /* 0x000000ff60607207 */ /* 0x008fc60004000000 */
[----:B0-----:R-:W-:Y:S02]  /*1130*/  HADD2.F32 R80, -RZ, R75.H0_H0 ;  /* 0x2000004bff507230 */ /* 0x001fe40000004100 */
[----:B----4-:R-:W-:Y:S02]  /*1140*/  HADD2.F32 R77, -RZ, R118.H0_H0 ;  /* 0x20000076ff4d7230 */ /* 0x010fe40000004100 */
[----:B------:R1:W2:Y:S01]  /*1150*/  LDG.E.EL.U16 R118, [R4.64+0x50] ;  /* 0x0000500604767981 */ /* 0x0002a2000c2e1500 */
[----:B-----5:R-:W-:-:S03]  /*1160*/  HADD2.F32 R76, -RZ, R119.H0_H0 ;  /* 0x20000077ff4c7230 */ /* 0x020fc60000004100 */
[----:B------:R1:W3:Y:S01]  /*1170*/  LDG.E.EL.U16 R119, [R4.64+0x58] ;  /* 0x0000580604777981 */ /* 0x0002e2000c2e1500 */
[----:B------:R-:W-:Y:S01]  /*1180*/  HADD2.F32 R75, -RZ, R96.H0_H0 ;  /* 0x20000060ff4b7230 */ /* 0x000fe20000004100 */
[----:B------:R-:W-:-:S04]  /*1190*/  FADD R80, R80, R77 ;  /* 0x0000004d50507221 */ /* 0x000fc80000000000 */
[----:B------:R-:W-:Y:S01]  /*11a0*/  FADD R81, R75, R76 ;  /* 0x0000004c4b517221 */ /* 0x000fe20000000000 */
[----:B------:R-:W-:-:S04]  /*11b0*/  IMAD.WIDE R76, R78, R147, c[0x0][0x160] ;  /* 0x000058004e4c7625 */ /* 0x000fc800078e0293 */
[----:B------:R-:W-:Y:S01]  /*11c0*/  IMAD.WIDE R78, R78, R147, c[0x0][0x170] ;  /* 0x00005c004e4e7625 */ /* 0x000fe200078e0293 */
[----:B------:R0:W4:Y:S04]  /*11d0*/  @!P0 LDG.E.EL.U16 R88, [R76.64] ;  /* 0x000000064c588981 */ /* 0x000128000c2e1500 */
[----:B------:R5:W4:Y:S01]  /*11e0*/  @!P0 LDG.E.EL.U16 R89, [R78.64] ;  /* 0x000000064e598981 */ /* 0x000b22000c2e1500 */
[----:B------:R-:W-:-:S05]  /*11f0*/  SEL R75, R107, RZ, !P0 ;  /* 0x000000ff6b4b7207 */ /* 0x000fca0004000000 */
[----:B------:R-:W-:Y:S01]  /*1200*/  HADD2.F32 R75, -RZ, R75.H0_H0 ;  /* 0x2000004bff4b7230 */ /* 0x000fe20000004100 */
[----:B------:R-:W-:-:S04]  /*1210*/  SEL R97, R97, RZ, !P0 ;  /* 0x000000ff61617207 */ /* 0x000fc80004000000 */
[----:B-1----:R-:W-:Y:S01]  /*1220*/  FFMA R5, R75, 0.125, R80 ;  /* 0x3e0000004b057823 */ /* 0x002fe20000000050 */
[----:B------:R-:W-:Y:S02]  /*1230*/  SEL R75, R98, RZ, !P0 ;  /* 0x000000ff624b7207 */ /* 0x000fe40004000000 */
[----:B0-----:R-:W-:Y:S01]  /*1240*/  SEL R77, R99, RZ, !P0 ;  /* 0x000000ff634d7207 */ /* 0x001fe20004000000 */
[----:B------:R-:W-:Y:S01]  /*1250*/  HADD2.F32 R80, -RZ, R138.H0_H0 ;  /* 0x2000008aff507230 */ /* 0x000fe20000004100 */
[----:B------:R-:W-:Y:S01]  /*1260*/  SEL R108, R108, RZ, !P0 ;  /* 0x000000ff6c6c7207 */ /* 0x000fe20004000000 */
[----:B------:R-:W-:Y:S02]  /*1270*/  HADD2.F32 R76, -RZ, R97.H0_H0 ;  /* 0x20000061ff4c7230 */ /* 0x000fe40000004100 */
[----:B------:R-:W-:Y:S02]  /*1280*/  HADD2.F32 R77, -RZ, R77.H0_H0 ;  /* 0x2000004dff4d7230 */ /* 0x000fe40000004100 */
[----:B-----5:R-:W-:-:S02]  /*1290*/  HADD2.F32 R79, -RZ, R120.H0_H0 ;  /* 0x20000078ff4f7230 */ /* 0x020fc40000004100 */
[----:B------:R-:W-:Y:S02]  /*12a0*/  HADD2.F32 R75, -RZ, R75.H0_H0 ;  /* 0x2000004bff4b7230 */ /* 0x000fe40000004100 */
[----:B------:R-:W-:Y:S01]  /*12b0*/  HADD2.F32 R78, -RZ, R137.H0_H0 ;  /* 0x20000089ff4e7230 */ /* 0x000fe20000004100 */
[----:B------:R-:W-:Y:S01]  /*12c0*/  FADD R90, R77, R80 ;  /* 0x000000504d5a7221 */ /* 0x000fe20000000000 */
[----:B------:R-:W-:Y:S01]  /*12d0*/  HADD2.F32 R4, -RZ, R108.H0_H0 ;  /* 0x2000006cff047230 */ /* 0x000fe20000004100 */
[----:B------:R-:W-:Y:S01]  /*12e0*/  FADD R94, R76, R79 ;  /* 0x0000004f4c5e7221 */ /* 0x000fe20000000000 */
[----:B------:R-:W-:Y:S01]  /*12f0*/  SEL R77, R109, RZ, !P0 ;  /* 0x000000ff6d4d7207 */ /* 0x000fe20004000000 */
[----:B------:R-:W-:Y:S01]  /*1300*/  FADD R91, R75, R78 ;  /* 0x0000004e4b5b7221 */ /* 0x000fe20000000000 */
[----:B------:R-:W-:Y:S02]  /*1310*/  SEL R78, R100, RZ, !P0 ;  /* 0x000000ff644e7207 */ /* 0x000fe40004000000 */
[----:B------:R-:W-:Y:S01]  /*1320*/  SEL R79, R101, RZ, !P0 ;  /* 0x000000ff654f7207 */ /* 0x000fe20004000000 */
[----:B------:R-:W-:Y:S01]  /*1330*/  FFMA R4, R4, 0.125, R81 ;  /* 0x3e00000004047823 */ /* 0x000fe20000000051 */
[----:B------:R-:W-:-:S02]  /*1340*/  HADD2.F32 R77, -RZ, R77.H0_H0 ;  /* 0x2000004dff4d7230 */ /* 0x000fc40000004100 */
[----:B------:R-:W-:Y:S02]  /*1350*/  HADD2.F32 R78, -RZ, R78.H0_H0 ;  /* 0x2000004eff4e7230 */ /* 0x000fe40000004100 */
[----:B------:R-:W-:Y:S01]  /*1360*/  HADD2.F32 R79, -RZ, R79.H0_H0 ;  /* 0x2000004fff4f7230 */ /* 0x000fe20000004100 */
[----:B------:R-:W-:Y:S01]  /*1370*/  SEL R76, R110, RZ, !P0 ;  /* 0x000000ff6e4c7207 */ /* 0x000fe20004000000 */
[----:B------:R-:W-:Y:S01]  /*1380*/  FFMA R77, R77, 0.125, R94 ;  /* 0x3e0000004d4d7823 */ /* 0x000fe2000000005e */
[----:B------:R-:W-:Y:S01]  /*1390*/  SEL R75, R111, RZ, !P0 ;  /* 0x000000ff6f4b7207 */ /* 0x000fe20004000000 */
[----:B------:R-:W-:Y:S02]  /*13a0*/  HADD2.F32 R81, -RZ, R93.H0_H0 ;  /* 0x2000005dff517230 */ /* 0x000fe40000004100 */
[----:B------:R-:W-:-:S03]  /*13b0*/  HADD2.F32 R80, -RZ, R95.H0_H0 ;  /* 0x2000005fff507230 */ /* 0x000fc60000004100 */
[----:B------:R-:W-:Y:S01]  /*13c0*/  FADD R95, R78, R81 ;  /* 0x000000514e5f7221 */ /* 0x000fe20000000000 */
[----:B------:R-:W-:Y:S02]  /*13d0*/  HADD2.F32 R76, -RZ, R76.H0_H0 ;  /* 0x2000004cff4c7230 */ /* 0x000fe40000004100 */
[----:B------:R-:W-:Y:S01]  /*13e0*/  HADD2.F32 R75, -RZ, R75.H0_H0 ;  /* 0x2000004bff4b7230 */ /* 0x000fe20000004100 */
[----:B------:R-:W-:Y:S01]  /*13f0*/  FADD R94, R79, R80 ;  /* 0x000000504f5e7221 */ /* 0x000fe20000000000 */
[----:B------:R-:W-:Y:S02]  /*1400*/  SEL R80, R112, RZ, !P0 ;  /* 0x000000ff70507207 */ /* 0x000fe40004000000 */
[----:B------:R-:W-:Y:S01]  /*1410*/  SEL R78, R102, RZ, !P0 ;  /* 0x000000ff664e7207 */ /* 0x000fe20004000000 */
[----:B------:R-:W-:Y:S01]  /*1420*/  FFMA R76, R76, 0.125, R91 ;  /* 0x3e0000004c4c7823 */ /* 0x000fe2000000005b */
[----:B------:R-:W-:Y:S01]  /*1430*/  FFMA R75, R75, 0.125, R90 ;  /* 0x3e0000004b4b7823 */ /* 0x000fe2000000005a */
[----:B------:R-:W-:Y:S01]  /*1440*/  HADD2.F32 R80, -RZ, R80.H0_H0 ;  /* 0x20000050ff507230 */ /* 0x000fe20000004100 */
[----:B------:R-:W-:-:S02]  /*1450*/  SEL R79, R113, RZ, !P0 ;  /* 0x000000ff714f7207 */ /* 0x000fc40004000000 */
[----:B------:R-:W-:Y:S01]  /*1460*/  SEL R81, R82, RZ, !P0 ;  /* 0x000000ff52517207 */ /* 0x000fe20004000000 */
[----:B------:R-:W-:Y:S01]  /*1470*/  HADD2.F32 R78, -RZ, R78.H0_H0 ;  /* 0x2000004eff4e7230 */ /* 0x000fe20000004100 */
[----:B------:R-:W-:-:S03]  /*1480*/  SEL R103, R103, RZ, !P0 ;  /* 0x000000ff67677207 */ /* 0x000fc60004000000 */
[----:B------:R-:W-:Y:S01]  /*1490*/  HADD2.F32 R81, -RZ, R81.H0_H0 ;  /* 0x20000051ff517230 */ /* 0x000fe20000004100 */
[----:B------:R-:W-:Y:S01]  /*14a0*/  FFMA R80, R80, 0.125, R95 ;  /* 0x3e00000050507823 */ /* 0x000fe2000000005f */
[----:B------:R-:W-:Y:S02]  /*14b0*/  HADD2.F32 R79, -RZ, R79.H0_H0 ;  /* 0x2000004fff4f7230 */ /* 0x000fe40000004100 */
[----:B------:R-:W-:Y:S02]  /*14c0*/  HADD2.F32 R91, -RZ, R139.H0_H0 ;  /* 0x2000008bff5b7230 */ /* 0x000fe40000004100 */
[----:B------:R-:W-:-:S03]  /*14d0*/  HADD2.F32 R90, -RZ, R141.H0_H0 ;  /* 0x2000008dff5a7230 */ /* 0x000fc60000004100 */
[----:B------:R-:W-:Y:S01]  /*14e0*/  FADD R97, R78, R91 ;  /* 0x0000005b4e617221 */ /* 0x000fe20000000000 */
[----:B------:R-:W-:Y:S01]  /*14f0*/  HADD2.F32 R82, -RZ, R103.H0_H0 ;  /* 0x20000067ff527230 */ /* 0x000fe20000004100 */
[----:B------:R-:W-:Y:S01]  /*1500*/  SEL R91, R104, RZ, !P0 ;  /* 0x000000ff685b7207 */ /* 0x000fe20004000000 */
[----:B------:R-:W-:Y:S01]  /*1510*/  FADD R95, R81, R90 ;  /* 0x0000005a515f7221 */ /* 0x000fe20000000000 */
[----:B------:R-:W-:Y:S01]  /*1520*/  SEL R90, R105, RZ, !P0 ;  /* 0x000000ff695a7207 */ /* 0x000fe20004000000 */
[----:B------:R-:W-:Y:S01]  /*1530*/  HADD2.F32 R93, -RZ, R140.H0_H0 ;  /* 0x2000008cff5d7230 */ /* 0x000fe20000004100 */
[----:B------:R-:W-:-:S04]  /*1540*/  SEL R78, R116, RZ, !P0 ;  /* 0x000000ff744e7207 */ /* 0x000fc80004000000 */
[----:B------:R-:W-:Y:S01]  /*1550*/  FADD R96, R82, R93 ;  /* 0x0000005d52607221 */ /* 0x000fe20000000000 */
[----:B------:R-:W-:Y:S01]  /*1560*/  FFMA R79, R79, 0.125, R94 ;  /* 0x3e0000004f4f7823 */ /* 0x000fe2000000005e */
[----:B------:R-:W-:Y:S01]  /*1570*/  SEL R82, R114, RZ, !P0 ;  /* 0x000000ff72527207 */ /* 0x000fe20004000000 */
[----:B------:R-:W-:Y:S02]  /*1580*/  HADD2.F32 R91, -RZ, R91.H0_H0 ;  /* 0x2000005bff5b7230 */ /* 0x000fe40000004100 */
[----:B------:R-:W-:Y:S02]  /*1590*/  HADD2.F32 R78, -RZ, R78.H0_H0 ;  /* 0x2000004eff4e7230 */ /* 0x000fe40000004100 */
[----:B------:R-:W-:Y:S01]  /*15a0*/  HADD2.F32 R90, -RZ, R90.H0_H0 ;  /* 0x2000005aff5a7230 */ /* 0x000fe20000004100 */
[----:B------:R-:W-:Y:S01]  /*15b0*/  SEL R117, R117, RZ, !P0 ;  /* 0x000000ff75757207 */ /* 0x000fe20004000000 */
[----:B------:R-:W-:Y:S01]  /*15c0*/  HADD2.F32 R82, -RZ, R82.H0_H0 ;  /* 0x20000052ff527230 */ /* 0x000fe20000004100 */
[----:B------:R-:W-:Y:S01]  /*15d0*/  FFMA R78, R78, 0.125, R95 ;  /* 0x3e0000004e4e7823 */ /* 0x000fe2000000005f */
[----:B------:R-:W-:-:S03]  /*15e0*/  SEL R81, R115, RZ, !P0 ;  /* 0x000000ff73517207 */ /* 0x000fc60004000000 */
[----:B------:R-:W-:Y:S01]  /*15f0*/  FFMA R82, R82, 0.125, R97 ;  /* 0x3e00000052527823 */ /* 0x000fe20000000061 */
[----:B------:R-:W-:Y:S01]  /*1600*/  SEL R97, R87, RZ, !P0 ;  /* 0x000000ff57617207 */ /* 0x000fe20004000000 */
[----:B------:R-:W-:Y:S01]  /*1610*/  HADD2.F32 R81, -RZ, R81.H0_H0 ;  /* 0x20000051ff517230 */ /* 0x000fe20000004100 */
[----:B------:R-:W-:Y:S02]  /*1620*/  ISETP.NE.AND P1, PT, RZ, UR4, PT ;  /* 0x00000004ff007c0c */ /* 0x000fe4000bf25270 */
[----:B------:R-:W-:Y:S02]  /*1630*/  SEL R83, R83, RZ, !P0 ;  /* 0x000000ff53537207 */ /* 0x000fe40004000000 */
[----:B------:R-:W-:Y:S01]  /*1640*/  FFMA R81, R81, 0.125, R96 ;  /* 0x3e00000051517823 */ /* 0x000fe20000000060 */
[----:B------:R-:W-:Y:S02]  /*1650*/  SEL R92, R92, RZ, !P0 ;  /* 0x000000ff5c5c7207 */ /* 0x000fe40004000000 */
[----:B------:R-:W-:Y:S01]  /*1660*/  HADD2.F32 R83, -RZ, R83.H0_H0 ;  /* 0x20000053ff537230 */ /* 0x000fe20000004100 */
[----:B------:R-:W-:Y:S01]  /*1670*/  MOV R105, 0x3f800000 ;  /* 0x3f80000000697802 */ /* 0x000fe20000000f00 */
[----:B------:R-:W-:Y:S01]  /*1680*/  CS2R R100, SRZ ;  /* 0x0000000000647805 */ /* 0x000fe2000001ff00 */
[----:B------:R-:W-:Y:S01]  /*1690*/  HADD2.F32 R96, -RZ, R144.H0_H0 ;  /* 0x20000090ff607230 */ /* 0x000fe20000004100 */
[----:B------:R-:W-:Y:S01]  /*16a0*/  MOV R107, 0x3f800000 ;  /* 0x3f800000006b7802 */ /* 0x000fe20000000f00 */
[----:B------:R-:W-:Y:S01]  /*16b0*/  CS2R R102, SRZ ;  /* 0x0000000000667805 */ /* 0x000fe2000001ff00 */
[----:B------:R-:W-:-:S02]  /*16c0*/  MOV R108, 0x3f800000 ;  /* 0x3f800000006c7802 */ /* 0x000fc40000000f00 */
[----:B------:R-:W-:Y:S02]  /*16d0*/  MOV R109, 0x3f800000 ;  /* 0x3f800000006d7802 */ /* 0x000fe40000000f00 */
[----:B------:R-:W-:Y:S02]  /*16e0*/  MOV R110, 0x3f800000 ;  /* 0x3f800000006e7802 */ /* 0x000fe40000000f00 */
[----:B------:R-:W-:Y:S02]  /*16f0*/  MOV R111, 0x3f800000 ;  /* 0x3f800000006f7802 */ /* 0x000fe40000000f00 */
[----:B------:R-:W-:Y:S02]  /*1700*/  MOV R112, 0x3f800000 ;  /* 0x3f80000000707802 */ /* 0x000fe40000000f00 */
[----:B------:R-:W-:Y:S02]  /*1710*/  MOV R113, 0x3f800000 ;  /* 0x3f80000000717802 */ /* 0x000fe40000000f00 */
[----:B------:R-:W-:-:S02]  /*1720*/  MOV R114, 0x3f800000 ;  /* 0x3f80000000727802 */ /* 0x000fc40000000f00 */
[----:B------:R-:W-:Y:S02]  /*1730*/  MOV R115, 0x3f800000 ;  /* 0x3f80000000737802 */ /* 0x000fe40000000f00 */
[----:B------:R-:W-:Y:S02]  /*1740*/  MOV R116, 0x3f800000 ;  /* 0x3f80000000747802 */ /* 0x000fe40000000f00 */
[----:B------:R-:W-:Y:S02]  /*1750*/  MOV R120, 0x3f800000 ;  /* 0x3f80000000787802 */ /* 0x000fe40000000f00 */
[----:B------:R-:W-:Y:S01]  /*1760*/  MOV R104, RZ ;  /* 0x000000ff00687202 */ /* 0x000fe20000000f00 */
[----:B--2---:R-:W-:Y:S02]  /*1770*/  HADD2.F32 R94, -RZ, R118.H0_H0 ;  /* 0x20000076ff5e7230 */ /* 0x004fe40000004100 */
[----:B---3--:R-:W-:-:S03]  /*1780*/  HADD2.F32 R93, -RZ, R119.H0_H0 ;  /* 0x20000077ff5d7230 */ /* 0x008fc60000004100 */
[----:B------:R-:W-:Y:S01]  /*1790*/  FADD R98, R91, R94 ;  /* 0x0000005e5b627221 */ /* 0x000fe20000000000 */
[----:B------:R-:W-:Y:S01]  /*17a0*/  SEL R91, R84, RZ, !P0 ;  /* 0x000000ff545b7207 */ /* 0x000fe20004000000 */
[----:B------:R-:W-:Y:S01]  /*17b0*/  FADD R95, R90, R93 ;  /* 0x0000005d5a5f7221 */ /* 0x000fe20000000000 */
[----:B------:R-:W-:Y:S01]  /*17c0*/  SEL R90, R106, RZ, !P0 ;  /* 0x000000ff6a5a7207 */ /* 0x000fe20004000000 */
[----:B------:R-:W-:Y:S02]  /*17d0*/  HADD2.F32 R84, -RZ, R117.H0_H0 ;  /* 0x20000075ff547230 */ /* 0x000fe40000004100 */
[----:B------:R-:W-:Y:S02]  /*17e0*/  HADD2.F32 R87, -RZ, R91.H0_H0 ;  /* 0x2000005bff577230 */ /* 0x000fe40000004100 */
[----:B------:R-:W-:Y:S02]  /*17f0*/  HADD2.F32 R94, -RZ, R143.H0_H0 ;  /* 0x2000008fff5e7230 */ /* 0x000fe40000004100 */
[----:B------:R-:W-:-:S02]  /*1800*/  HADD2.F32 R90, -RZ, R90.H0_H0 ;  /* 0x2000005aff5a7230 */ /* 0x000fc40000004100 */
[----:B------:R-:W-:Y:S01]  /*1810*/  HADD2.F32 R93, -RZ, R142.H0_H0 ;  /* 0x2000008eff5d7230 */ /* 0x000fe20000004100 */
[----:B----4-:R-:W-:Y:S01]  /*1820*/  SEL R88, R88, RZ, !P0 ;  /* 0x000000ff58587207 */ /* 0x010fe20004000000 */
[----:B------:R-:W-:Y:S01]  /*1830*/  FFMA R84, R84, 0.125, R95 ;  /* 0x3e00000054547823 */ /* 0x000fe2000000005f */
[----:B------:R-:W-:Y:S01]  /*1840*/  FADD R95, R87, R94 ;  /* 0x0000005e575f7221 */ /* 0x000fe20000000000 */
[----:B------:R-:W-:Y:S01]  /*1850*/  SEL R87, R86, RZ, !P0 ;  /* 0x000000ff56577207 */ /* 0x000fe20004000000 */
[----:B------:R-:W-:Y:S01]  /*1860*/  FADD R93, R90, R93 ;  /* 0x0000005d5a5d7221 */ /* 0x000fe20000000000 */
[----:B------:R-:W-:Y:S01]  /*1870*/  SEL R90, R85, RZ, !P0 ;  /* 0x000000ff555a7207 */ /* 0x000fe20004000000 */
[----:B------:R-:W-:Y:S01]  /*1880*/  HADD2.F32 R91, -RZ, R97.H0_H0 ;  /* 0x20000061ff5b7230 */ /* 0x000fe20000004100 */
[----:B------:R-:W-:Y:S01]  /*1890*/  SEL R89, R89, RZ, !P0 ;  /* 0x000000ff59597207 */ /* 0x000fe20004000000 */
[----:B------:R-:W-:Y:S02]  /*18a0*/  HADD2.F32 R86, -RZ, R145.H0_H0 ;  /* 0x20000091ff567230 */ /* 0x000fe40000004100 */
[----:B------:R-:W-:-:S02]  /*18b0*/  HADD2.F32 R85, -RZ, R88.H0_H0 ;  /* 0x20000058ff557230 */ /* 0x000fc40000004100 */
[----:B------:R-:W-:Y:S01]  /*18c0*/  HADD2.F32 R88, -RZ, R87.H0_H0 ;  /* 0x20000057ff587230 */ /* 0x000fe20000004100 */
[----:B------:R-:W-:Y:S01]  /*18d0*/  FADD R96, R91, R96 ;  /* 0x000000605b607221 */ /* 0x000fe20000000000 */
[----:B------:R-:W-:Y:S02]  /*18e0*/  HADD2.F32 R90, -RZ, R90.H0_H0 ;  /* 0x2000005aff5a7230 */ /* 0x000fe40000004100 */
[----:B------:R-:W-:Y:S01]  /*18f0*/  HADD2.F32 R87, -RZ, R92.H0_H0 ;  /* 0x2000005cff577230 */ /* 0x000fe20000004100 */
[----:B------:R-:W-:Y:S01]  /*1900*/  FADD R92, R85, R86 ;  /* 0x00000056555c7221 */ /* 0x000fe20000000000 */
[----:B------:R-:W-:Y:S01]  /*1910*/  HADD2.F32 R89, -RZ, R89.H0_H0 ;  /* 0x20000059ff597230 */ /* 0x000fe20000004100 */
[----:B------:R-:W-:Y:S01]  /*1920*/  FFMA R85, R88, 0.125, R93 ;  /* 0x3e00000058557823 */ /* 0x000fe2000000005d */
[----:B------:R-:W-:Y:S01]  /*1930*/  FFMA R83, R83, 0.125, R98 ;  /* 0x3e00000053537823 */ /* 0x000fe20000000062 */
[----:B------:R-:W-:Y:S01]  /*1940*/  FFMA R86, R90, 0.125, R95 ;  /* 0x3e0000005a567823 */ /* 0x000fe2000000005f */
[----:B------:R-:W-:Y:S01]  /*1950*/  FFMA R87, R87, 0.125, R96 ;  /* 0x3e00000057577823 */ /* 0x000fe20000000060 */
[----:B------:R-:W-:Y:S01]  /*1960*/  FFMA R88, R89, 0.125, R92 ;  /* 0x3e00000059587823 */ /* 0x000fe2000000005c */
[----:B------:R-:W-:Y:S01]  /*1970*/  MOV R106, 0x3f800000 ;  /* 0x3f800000006a7802 */ /* 0x000fe20000000f00 */
[----:B------:R-:W-:Y:S01]  /*1980*/  CS2R R90, SRZ ;  /* 0x00000000005a7805 */ /* 0x000fe2000001ff00 */
[----:B------:R-:W-:Y:S01]  /*1990*/  MOV R117, 0x3f800000 ;  /* 0x3f80000000757802 */ /* 0x000fe20000000f00 */
[----:B------:R-:W-:Y:S01]  /*19a0*/  CS2R R92, SRZ ;  /* 0x00000000005c7805 */ /* 0x000fe2000001ff00 */
[----:B------:R-:W-:Y:S01]  /*19b0*/  MOV R118, 0x3f800000 ;  /* 0x3f80000000767802 */ /* 0x000fe20000000f00 */
[----:B------:R-:W-:Y:S01]  /*19c0*/  CS2R R94, SRZ ;  /* 0x00000000005e7805 */ /* 0x000fe2000001ff00 */
[----:B------:R-:W-:Y:S01]  /*19d0*/  MOV R119, 0x3f800000 ;  /* 0x3f80000000777802 */ /* 0x000fe20000000f00 */
[----:B------:R-:W-:Y:S01]  /*19e0*/  CS2R R96, SRZ ;  /* 0x0000000000607805 */ /* 0x000fe2000001ff00 */
[----:B------:R-:W-:Y:S01]  /*19f0*/  MOV R89, RZ ;  /* 0x000000ff00597202 */ /* 0x000fe20000000f00 */
[----:B------:R-:W-:Y:S01]  /*1a00*/  CS2R R98, SRZ ;  /* 0x0000000000627805 */ /* 0x000fe2000001ff00 */
[----:B------:R-:W-:Y:S05]  /*1a10*/  @!P1 BRA `(.L_x_0) ;  /* 0x0000102000009947 */ /* 0x000fea0003800000 */
[----:B------:R-:W-:Y:S01]  /*1a20*/  FADD R105, R8, 1 ;  /* 0x3f80000008697421 */ /* 0x000fe20000000000 */
        /* <DEDUP_REMOVED lines=15> */
[----:B------:R-:W-:Y:S06]  /*1b20*/  BAR.SYNC 0x0 ;  /* 0x0000000000007b1d */ /* 0x000fec0000000000 */
[----:B------:R-:W-:Y:S01]  /*1b30*/  STS [R56.X4], R105 ;  /* 0x0000006938007388 */ /* 0x000fe20000004800 */
[----:B------:R-:W-:-:S03]  /*1b40*/  FADD R89, R5, -R40 ;  /* 0x8000002805597221 */ /* 0x000fc60000000000 */
[----:B------:R-:W-:Y:S01]  /*1b50*/  STS [R56.X4+0x10], R106 ;  /* 0x0000106a38007388 */ /* 0x000fe20000004800 */
[----:B------:R-:W-:-:S03]  /*1b60*/  FMUL R90, R89, 0.25 ;  /* 0x3e800000595a7820 */ /* 0x000fc60000400000 */
[----:B------:R-:W-:Y:S04]  /*1b70*/  STS [R56.X4+0x20], R107 ;  /* 0x0000206b38007388 */ /* 0x000fe80000004800 */
        /* <DEDUP_REMOVED lines=13> */
[----:B------:R-:W-:Y:S06]  /*1c50*/  BAR.SYNC 0x0 ;  /* 0x0000000000007b1d */ /* 0x000fec0000000000 */
[----:B------:R-:W0:Y:S04]  /*1c60*/  LDS R95, [R58.X4] ;  /* 0x000000003a5f7984 */ /* 0x000e280000004800 */
[----:B------:R-:W1:Y:S04]  /*1c70*/  LDS R96, [R58.X4+0x410] ;  /* 0x000410003a607984 */ /* 0x000e680000004800 */
[----:B------:R-:W2:Y:S04]  /*1c80*/  LDS R98, [R58.X4+0x820] ;  /* 0x000820003a627984 */ /* 0x000ea80000004800 */
[----:B------:R-:W3:Y:S04]  /*1c90*/  LDS R100, [R58.X4+0xc30] ;  /* 0x000c30003a647984 */ /* 0x000ee80000004800 */
[----:B------:R-:W4:Y:S04]  /*1ca0*/  LDS R102, [R58.X4+0x1040] ;  /* 0x001040003a667984 */ /* 0x000f280000004800 */
[----:B------:R-:W-:Y:S04]  /*1cb0*/  LDS R138, [R58.X4+0x1860] ;  /* 0x001860003a8a7984 */ /* 0x000fe80000004800 */
[----:B------:R-:W-:Y:S04]  /*1cc0*/  LDS R140, [R58.X4+0x1c70] ;  /* 0x001c70003a8c7984 */ /* 0x000fe80000004800 */
[----:B------:R-:W5:Y:S01]  /*1cd0*/  LDS R103, [R58.X4+0x1450] ;  /* 0x001450003a677984 */ /* 0x000f620000004800 */
[----:B0-----:R-:W-:-:S02]  /*1ce0*/  FSETP.GT.AND P1, PT, |R95|, 8.50705917302346158658e+37, PT ;  /* 0x7e8000005f00780b */ /* 0x001fc40003f24200 */
[----:B------:R-:W-:Y:S02]  /*1cf0*/  FSETP.GEU.AND P5, PT, |R95|, 1.175494350822287508e-38, PT ;  /* 0x008000005f00780b */ /* 0x000fe40003fae200 */
[----:B------:R-:W-:Y:S01]  /*1d00*/  FSEL R94, R90, R89, P1 ;  /* 0x000000595a5e7208 */ /* 0x000fe20000800000 */
[----:B------:R-:W-:Y:S01]  /*1d10*/  FADD R90, R4, -R41 ;  /* 0x80000029045a7221 */ /* 0x000fe20000000000 */
[----:B-1----:R-:W-:Y:S02]  /*1d20*/  FSETP.GEU.AND P4, PT, |R96|, 1.175494350822287508e-38, PT ;  /* 0x008000006000780b */ /* 0x002fe40003f8e200 */
[----:B--2---:R-:W-:Y:S01]  /*1d30*/  FSETP.GEU.AND P2, PT, |R98|, 1.175494350822287508e-38, PT ;  /* 0x008000006200780b */ /* 0x004fe20003f4e200 */
[----:B------:R-:W-:Y:S01]  /*1d40*/  FMUL R91, R90, 0.25 ;  /* 0x3e8000005a5b7820 */ /* 0x000fe20000400000 */
[----:B---3--:R-:W-:-:S03]  /*1d50*/  FSETP.GEU.AND P3, PT, |R100|, 1.175494350822287508e-38, PT ;  /* 0x008000006400780b */ /* 0x008fc60003f6e200 */
[----:B------:R-:W-:Y:S01]  /*1d60*/  @P1 FMUL R95, R95, 0.25 ;  /* 0x3e8000005f5f1820 */ /* 0x000fe20000400000 */
[----:B------:R-:W-:Y:S01]  /*1d70*/  FSETP.GT.AND P1, PT, |R96|, 8.50705917302346158658e+37, PT ;  /* 0x7e8000006000780b */ /* 0x000fe20003f24200 */
[----:B------:R-:W-:Y:S01]  /*1d80*/  @!P5 FMUL R94, R94, 16777216 ;  /* 0x4b8000005e5ed820 */ /* 0x000fe20000400000 */
[----:B----4-:R-:W-:Y:S01]  /*1d90*/  FSETP.GT.AND P6, PT, |R102|, 8.50705917302346158658e+37, PT ;  /* 0x7e8000006600780b */ /* 0x010fe20003fc4200 */
[----:B------:R-:W-:Y:S01]  /*1da0*/  @!P5 FMUL R95, R95, 16777216 ;  /* 0x4b8000005f5fd820 */ /* 0x000fe20000400000 */
[----:B------:R-:W-:Y:S01]  /*1db0*/  FSEL R97, R91, R90, P1 ;  /* 0x0000005a5b617208 */ /* 0x000fe20000800000 */
[----:B------:R-:W-:-:S04]  /*1dc0*/  FADD R91, R77, -R42 ;  /* 0x8000002a4d5b7221 */ /* 0x000fc80000000000 */
[----:B------:R-:W-:Y:S01]  /*1dd0*/  FMUL R92, R91, 0.25 ;  /* 0x3e8000005b5c7820 */ /* 0x000fe20000400000 */
[----:B------:R-:W0:Y:S01]  /*1de0*/  MUFU.RCP R95, R95 ;  /* 0x0000005f005f7308 */ /* 0x000e220000001000 */
[----:B------:R-:W-:Y:S02]  /*1df0*/  @!P4 FMUL R97, R97, 16777216 ;  /* 0x4b8000006161c820 */ /* 0x000fe40000400000 */
[----:B------:R-:W-:Y:S01]  /*1e00*/  @P1 FMUL R96, R96, 0.25 ;  /* 0x3e80000060601820 */ /* 0x000fe20000400000 */
[----:B------:R-:W-:Y:S02]  /*1e10*/  FSETP.GT.AND P1, PT, |R98|, 8.50705917302346158658e+37, PT ;  /* 0x7e8000006200780b */ /* 0x000fe40003f24200 */
[----:B-----5:R-:W-:Y:S01]  /*1e20*/  FSETP.GEU.AND P5, PT, |R103|, 1.175494350822287508e-38, PT ;  /* 0x008000006700780b */ /* 0x020fe20003fae200 */
[----:B------:R-:W-:Y:S01]  /*1e30*/  @!P4 FMUL R96, R96, 16777216 ;  /* 0x4b8000006060c820 */ /* 0x000fe20000400000 */
[----:B------:R-:W-:Y:S01]  /*1e40*/  FSEL R99, R92, R91, P1 ;  /* 0x0000005b5c637208 */ /* 0x000fe20000800000 */
[----:B------:R-:W-:Y:S01]  /*1e50*/  FADD R92, R76, -R43 ;  /* 0x8000002b4c5c7221 */ /* 0x000fe20000000000 */
[----:B------:R-:W-:-:S03]  /*1e60*/  FSETP.GT.AND P4, PT, |R138|, 8.50705917302346158658e+37, PT ;  /* 0x7e8000008a00780b */ /* 0x000fc60003f84200 */
[----:B------:R-:W1:Y:S01]  /*1e70*/  MUFU.RCP R96, R96 ;  /* 0x0000006000607308 */ /* 0x000e620000001000 */
[----:B------:R-:W-:Y:S01]  /*1e80*/  FMUL R93, R92, 0.25 ;  /* 0x3e8000005c5d7820 */ /* 0x000fe20000400000 */
[----:B------:R-:W-:Y:S01]  /*1e90*/  @!P2 FMUL R99, R99, 16777216 ;  /* 0x4b8000006363a820 */ /* 0x000fe20000400000 */
[----:B0-----:R-:W-:Y:S01]  /*1ea0*/  FFMA R142, R95, R94, R40 ;  /* 0x0000005e5f8e7223 */ /* 0x001fe20000000028 */
[----:B------:R-:W-:Y:S01]  /*1eb0*/  @P1 FMUL R98, R98, 0.25 ;  /* 0x3e80000062621820 */ /* 0x000fe20000400000 */
[----:B------:R-:W-:Y:S01]  /*1ec0*/  FSETP.GT.AND P1, PT, |R100|, 8.50705917302346158658e+37, PT ;  /* 0x7e8000006400780b */ /* 0x000fe20003f24200 */
[----:B------:R-:W-:Y:S01]  /*1ed0*/  FADD R95, R79, -R46 ;  /* 0x8000002e4f5f7221 */ /* 0x000fe20000000000 */
[----:B------:R-:W-:Y:S01]  /*1ee0*/  FADD R5, R5, -R142 ;  /* 0x8000008e05057221 */ /* 0x000fe20000000000 */
[----:B------:R-:W-:Y:S01]  /*1ef0*/  @!P2 FMUL R98, R98, 16777216 ;  /* 0x4b8000006262a820 */ /* 0x000fe20000400000 */
[----:B------:R-:W-:Y:S01]  /*1f00*/  FSEL R101, R93, R92, P1 ;  /* 0x0000005c5d657208 */ /* 0x000fe20000800000 */
[----:B------:R-:W-:Y:S01]  /*1f10*/  FADD R93, R75, -R44 ;  /* 0x8000002c4b5d7221 */ /* 0x000fe20000000000 */
[----:B------:R-:W-:Y:S01]  /*1f20*/  FFMA R89, R89, R5, R24 ;  /* 0x0000000559597223 */ /* 0x000fe20000000018 */
[----:B------:R-:W-:Y:S01]  /*1f30*/  FADD R94, R80, -R45 ;  /* 0x8000002d505e7221 */ /* 0x000fe20000000000 */
[----:B------:R-:W0:Y:S01]  /*1f40*/  MUFU.RCP R5, R98 ;  /* 0x0000006200057308 */ /* 0x000e220000001000 */
[----:B------:R-:W-:Y:S01]  /*1f50*/  @!P3 FMUL R101, R101, 16777216 ;  /* 0x4b8000006565b820 */ /* 0x000fe20000400000 */
[----:B------:R-:W-:Y:S01]  /*1f60*/  FMUL R104, R93, 0.25 ;  /* 0x3e8000005d687820 */ /* 0x000fe20000400000 */
[----:B-1----:R-:W-:Y:S01]  /*1f70*/  FFMA R141, R96, R97, R41 ;  /* 0x00000061608d7223 */ /* 0x002fe20000000029 */
[----:B------:R-:W-:Y:S01]  /*1f80*/  FADD R96, R82, -R47 ;  /* 0x8000002f52607221 */ /* 0x000fe20000000000 */
[----:B------:R-:W-:Y:S01]  /*1f90*/  @P1 FMUL R100, R100, 0.25 ;  /* 0x3e80000064641820 */ /* 0x000fe20000400000 */
[----:B------:R-:W-:Y:S01]  /*1fa0*/  FSETP.GEU.AND P1, PT, |R102|, 1.175494350822287508e-38, PT ;  /* 0x008000006600780b */ /* 0x000fe20003f2e200 */
[----:B------:R-:W-:Y:S01]  /*1fb0*/  FADD R4, R4, -R141 ;  /* 0x8000008d04047221 */ /* 0x000fe20000000000 */
[----:B------:R-:W-:Y:S01]  /*1fc0*/  @P6 FMUL R102, R102, 0.25 ;  /* 0x3e80000066666820 */ /* 0x000fe20000400000 */
[----:B------:R-:W-:Y:S01]  /*1fd0*/  @!P3 FMUL R100, R100, 16777216 ;  /* 0x4b8000006464b820 */ /* 0x000fe20000400000 */
[----:B------:R-:W-:Y:S01]  /*1fe0*/  FSETP.GT.AND P3, PT, |R140|, 8.50705917302346158658e+37, PT ;  /* 0x7e8000008c00780b */ /* 0x000fe20003f64200 */
[----:B------:R-:W-:Y:S01]  /*1ff0*/  FFMA R90, R90, R4, R25 ;  /* 0x000000045a5a7223 */ /* 0x000fe20000000019 */
[----:B------:R-:W-:Y:S01]  /*2000*/  FMUL R4, R95, 0.25 ;  /* 0x3e8000005f047820 */ /* 0x000fe20000400000 */
[----:B------:R-:W-:Y:S01]  /*2010*/  FSEL R104, R104, R93, P6 ;  /* 0x0000005d68687208 */ /* 0x000fe20003000000 */
[----:B------:R-:W-:Y:S01]  /*2020*/  FADD R97, R81, -R48 ;  /* 0x8000003051617221 */ /* 0x000fe20000000000 */
[----:B------:R-:W1:Y:S01]  /*2030*/  MUFU.RCP R100, R100 ;  /* 0x0000006400647308 */ /* 0x000e620000001000 */
[----:B0-----:R-:W-:Y:S01]  /*2040*/  FFMA R144, R5, R99, R42 ;  /* 0x0000006305907223 */ /* 0x001fe2000000002a */
[----:B------:R-:W-:Y:S01]  /*2050*/  FMUL R5, R96, 0.25 ;  /* 0x3e80000060057820 */ /* 0x000fe20000400000 */
[----:B------:R-:W-:Y:S01]  /*2060*/  FSEL R139, R4, R95, P4 ;  /* 0x0000005f048b7208 */ /* 0x000fe20002000000 */
[----:B------:R-:W-:Y:S01]  /*2070*/  @!P1 FMUL R102, R102, 16777216 ;  /* 0x4b80000066669820 */ /* 0x000fe20000400000 */
[----:B------:R-:W-:Y:S01]  /*2080*/  FADD R4, R77, -R144 ;  /* 0x800000904d047221 */ /* 0x000fe20000000000 */
[----:B------:R-:W-:Y:S01]  /*2090*/  FSETP.GT.AND P6, PT, |R103|, 8.50705917302346158658e+37, PT ;  /* 0x7e8000006700780b */ /* 0x000fe20003fc4200 */
[----:B------:R-:W-:Y:S01]  /*20a0*/  @!P1 FMUL R104, R104, 16777216 ;  /* 0x4b80000068689820 */ /* 0x000fe20000400000 */
[----:B------:R-:W-:Y:S01]  /*20b0*/  FSEL R77, R5, R96, P3 ;  /* 0x00000060054d7208 */ /* 0x000fe20001800000 */
[----:B------:R-:W-:Y:S01]  /*20c0*/  FFMA R91, R91, R4, R26 ;  /* 0x000000045b5b7223 */ /* 0x000fe2000000001a */
[----:B------:R-:W0:Y:S01]  /*20d0*/  MUFU.RCP R5, R102 ;  /* 0x0000006600057308 */ /* 0x000e220000001000 */
[----:B------:R-:W-:Y:S01]  /*20e0*/  FMUL R137, R94, 0.25 ;  /* 0x3e8000005e897820 */ /* 0x000fe20000400000 */
[C---:B------:R-:W-:Y:S01]  /*20f0*/  FSETP.GEU.AND P2, PT, |R140|.reuse, 1.175494350822287508e-38, PT ;  /* 0x008000008c00780b */ /* 0x040fe20003f4e200 */
[----:B------:R-:W-:Y:S01]  /*2100*/  @P3 FMUL R140, R140, 0.25 ;  /* 0x3e8000008c8c3820 */ /* 0x000fe20000400000 */
[----:B------:R-:W-:Y:S01]  /*2110*/  FADD R98, R78, -R49 ;  /* 0x800000314e627221 */ /* 0x000fe20000000000 */
[----:B------:R-:W-:Y:S01]  /*2120*/  FADD R99, R83, -R50 ;  /* 0x8000003253637221 */ /* 0x000fe20000000000 */
[----:B-1----:R-:W-:Y:S01]  /*2130*/  FFMA R143, R100, R101, R43 ;  /* 0x00000065648f7223 */ /* 0x002fe2000000002b */
[----:B------:R-:W-:Y:S01]  /*2140*/  FSEL R137, R137, R94, P6 ;  /* 0x0000005e89897208 */ /* 0x000fe20003000000 */
[----:B------:R-:W1:Y:S01]  /*2150*/  LDS R101, [R58.X4+0x2080] ;  /* 0x002080003a657984 */ /* 0x000e620000004800 */
[----:B------:R-:W-:Y:S01]  /*2160*/  @P6 FMUL R103, R103, 0.25 ;  /* 0x3e80000067676820 */ /* 0x000fe20000400000 */
[C---:B------:R-:W-:Y:S01]  /*2170*/  FSETP.GEU.AND P6, PT, |R138|.reuse, 1.175494350822287508e-38, PT ;  /* 0x008000008a00780b */ /* 0x040fe20003fce200 */
[----:B------:R-:W-:Y:S01]  /*2180*/  @P4 FMUL R138, R138, 0.25 ;  /* 0x3e8000008a8a4820 */ /* 0x000fe20000400000 */
[----:B------:R-:W-:Y:S01]  /*2190*/  @!P5 FMUL R137, R137, 16777216 ;  /* 0x4b8000008989d820 */ /* 0x000fe20000400000 */
[----:B------:R-:W-:Y:S01]  /*21a0*/  @!P5 FMUL R103, R103, 16777216 ;  /* 0x4b8000006767d820 */ /* 0x000fe20000400000 */
[----:B------:R-:W-:Y:S01]  /*21b0*/  FADD R100, R84, -R51 ;  /* 0x8000003354647221 */ /* 0x000fe20000000000 */
[----:B------:R-:W-:Y:S01]  /*21c0*/  @!P2 FMUL R140, R140, 16777216 ;  /* 0x4b8000008c8ca820 */ /* 0x000fe20000400000 */
[----:B0-----:R-:W-:Y:S01]  /*21d0*/  FFMA R146, R5, R104, R44 ;  /* 0x0000006805927223 */ /* 0x001fe2000000002c */
[----:B------:R-:W-:Y:S01]  /*21e0*/  FADD R5, R76, -R143 ;  /* 0x8000008f4c057221 */ /* 0x000fe20000000000 */
[----:B------:R-:W-:Y:S01]  /*21f0*/  @!P2 FMUL R77, R77, 16777216 ;  /* 0x4b8000004d4da820 */ /* 0x000fe20000400000 */
[----:B------:R-:W-:Y:S01]  /*2200*/  FADD R102, R86, -R53 ;  /* 0x8000003556667221 */ /* 0x000fe20000000000 */
[----:B------:R-:W-:Y:S01]  /*2210*/  FADD R4, R75, -R146 ;  /* 0x800000924b047221 */ /* 0x000fe20000000000 */
[----:B------:R-:W-:Y:S01]  /*2220*/  FFMA R92, R92, R5, R27 ;  /* 0x000000055c5c7223 */ /* 0x000fe2000000001b */
[----:B------:R-:W-:Y:S01]  /*2230*/  MUFU.RCP R140, R140 ;  /* 0x0000008c008c7308 */ /* 0x000fe20000001000 */
[----:B------:R-:W-:Y:S01]  /*2240*/  @!P6 FMUL R138, R138, 16777216 ;  /* 0x4b8000008a8ae820 */ /* 0x000fe20000400000 */
[----:B------:R-:W-:Y:S01]  /*2250*/  FFMA R93, R93, R4, R28 ;  /* 0x000000045d5d7223 */ /* 0x000fe2000000001c */
[----:B------:R-:W-:Y:S01]  /*2260*/  FMUL R4, R97, 0.25 ;  /* 0x3e80000061047820 */ /* 0x000fe20000400000 */
[----:B------:R-:W-:Y:S01]  /*2270*/  @!P6 FMUL R139, R139, 16777216 ;  /* 0x4b8000008b8be820 */ /* 0x000fe20000400000 */
[----:B------:R-:W-:-:S03]  /*2280*/  FADD R104, R88, -R55 ;  /* 0x8000003758687221 */ /* 0x000fc60000000000 */
[----:B------:R-:W0:Y:S02]  /*2290*/  MUFU.RCP R5, R138 ;  /* 0x0000008a00057308 */ /* 0x000e240000001000 */
[----:B0-----:R-:W-:Y:S01]  /*22a0*/  FFMA R148, R5, R139, R46 ;  /* 0x0000008b05947223 */ /* 0x001fe2000000002e */
[----:B------:R-:W-:Y:S01]  /*22b0*/  FMUL R5, R98, 0.25 ;  /* 0x3e80000062057820 */ /* 0x000fe20000400000 */
[C---:B-1----:R-:W-:Y:S01]  /*22c0*/  FSETP.GT.AND P1, PT, |R101|.reuse, 8.50705917302346158658e+37, PT ;  /* 0x7e8000006500780b */ /* 0x042fe20003f24200 */
[----:B------:R-:W-:Y:S01]  /*22d0*/  FFMA R139, R140, R77, R47 ;  /* 0x0000004d8c8b7223 */ /* 0x000fe2000000002f */
[----:B------:R-:W-:Y:S01]  /*22e0*/  FSETP.GEU.AND P3, PT, |R101|, 1.175494350822287508e-38, PT ;  /* 0x008000006500780b */ /* 0x000fe20003f6e200 */
[----:B------:R-:W-:Y:S01]  /*22f0*/  FADD R79, R79, -R148 ;  /* 0x800000944f4f7221 */ /* 0x000fe20000000000 */
[----:B------:R-:W-:Y:S01]  /*2300*/  FSEL R75, R4, R97, P1 ;  /* 0x00000061044b7208 */ /* 0x000fe20000800000 */
[----:B------:R-:W-:Y:S01]  /*2310*/  FADD R77, R82, -R139 ;  /* 0x8000008b524d7221 */ /* 0x000fe20000000000 */
[----:B------:R0:W1:Y:S01]  /*2320*/  MUFU.RCP R4, R103 ;  /* 0x0000006700047308 */ /* 0x0000620000001000 */
[----:B------:R-:W-:Y:S01]  /*2330*/  FFMA R95, R95, R79, R30 ;  /* 0x0000004f5f5f7223 */ /* 0x000fe2000000001e */
[----:B------:R-:W-:Y:S01]  /*2340*/  MOV R79, R148 ;  /* 0x00000094004f7202 */ /* 0x000fe20000000f00 */
[----:B------:R-:W-:Y:S01]  /*2350*/  FFMA R96, R96, R77, R31 ;  /* 0x0000004d60607223 */ /* 0x000fe2000000001f */
[----:B------:R-:W-:-:S03]  /*2360*/  MOV R82, R139 ;  /* 0x0000008b00527202 */ /* 0x000fc60000000f00 */
[----:B------:R-:W-:Y:S02]  /*2370*/  @P1 FMUL R101, R101, 0.25 ;  /* 0x3e80000065651820 */ /* 0x000fe40000400000 */
[----:B------:R-:W-:Y:S01]  /*2380*/  @!P3 FMUL R75, R75, 16777216 ;  /* 0x4b8000004b4bb820 */ /* 0x000fe20000400000 */
[----:B0-----:R-:W-:Y:S01]  /*2390*/  FADD R103, R87, -R54 ;  /* 0x8000003657677221 */ /* 0x001fe20000000000 */
[----:B------:R-:W-:Y:S01]  /*23a0*/  @!P3 FMUL R101, R101, 16777216 ;  /* 0x4b8000006565b820 */ /* 0x000fe20000400000 */
[----:B-1----:R-:W-:-:S05]  /*23b0*/  FFMA R137, R4, R137, R45 ;  /* 0x0000008904897223 */ /* 0x002fca000000002d */
[----:B------:R-:W0:Y:S01]  /*23c0*/  MUFU.RCP R101, R101 ;  /* 0x0000006500657308 */ /* 0x000e220000001000 */
[----:B------:R-:W1:Y:S01]  /*23d0*/  LDS R4, [R58.X4+0x2490] ;  /* 0x002490003a047984 */ /* 0x000e620000004800 */
[----:B------:R-:W-:Y:S01]  /*23e0*/  FADD R76, R80, -R137 ;  /* 0x80000089504c7221 */ /* 0x000fe20000000000 */
[----:B------:R-:W-:-:S03]  /*23f0*/  FMUL R80, R99, 0.25 ;  /* 0x3e80000063507820 */ /* 0x000fc60000400000 */
[----:B------:R-:W-:Y:S02]  /*2400*/  FFMA R94, R94, R76, R29 ;  /* 0x0000004c5e5e7223 */ /* 0x000fe4000000001d */
[----:B------:R-:W2:Y:S01]  /*2410*/  LDS R76, [R58.X4+0x28a0] ;  /* 0x0028a0003a4c7984 */ /* 0x000ea20000004800 */
[----:B0-----:R-:W-:Y:S01]  /*2420*/  FFMA R138, R101, R75, R48 ;  /* 0x0000004b658a7223 */ /* 0x001fe20000000030 */
[----:B------:R-:W-:Y:S02]  /*2430*/  FADD R101, R85, -R52 ;  /* 0x8000003455657221 */ /* 0x000fe40000000000 */
[----:B------:R-:W0:Y:S01]  /*2440*/  LDS R75, [R58.X4+0x2cb0] ;  /* 0x002cb0003a4b7984 */ /* 0x000e220000004800 */
[----:B------:R-:W-:Y:S01]  /*2450*/  FADD R77, R81, -R138 ;  /* 0x8000008a514d7221 */ /* 0x000fe20000000000 */
[----:B------:R-:W-:-:S03]  /*2460*/  MOV R81, R138 ;  /* 0x0000008a00517202 */ /* 0x000fc60000000f00 */
[----:B------:R-:W-:Y:S01]  /*2470*/  FFMA R97, R97, R77, R32 ;  /* 0x0000004d61617223 */ /* 0x000fe20000000020 */
[C---:B-1----:R-:W-:Y:S02]  /*2480*/  FSETP.GT.AND P4, PT, |R4|.reuse, 8.50705917302346158658e+37, PT ;  /* 0x7e8000000400780b */ /* 0x042fe40003f84200 */
[----:B------:R-:W-:Y:S02]  /*2490*/  FSETP.GEU.AND P1, PT, |R4|, 1.175494350822287508e-38, PT ;  /* 0x008000000400780b */ /* 0x000fe40003f2e200 */
[----:B------:R-:W-:Y:S02]  /*24a0*/  FSEL R5, R5, R98, P4 ;  /* 0x0000006205057208 */ /* 0x000fe40002000000 */
[----:B--2---:R-:W-:-:S04]  /*24b0*/  FSETP.GT.AND P2, PT, |R76|, 8.50705917302346158658e+37, PT ;  /* 0x7e8000004c00780b */ /* 0x004fc80003f44200 */
[----:B------:R-:W-:-:S03]  /*24c0*/  FSEL R80, R80, R99, P2 ;  /* 0x0000006350507208 */ /* 0x000fc60001000000 */
[----:B------:R-:W-:Y:S01]  /*24d0*/  @P4 FMUL R4, R4, 0.25 ;  /* 0x3e80000004044820 */ /* 0x000fe20000400000 */
[----:B------:R-:W-:Y:S01]  /*24e0*/  FSETP.GEU.AND P4, PT, |R76|, 1.175494350822287508e-38, PT ;  /* 0x008000004c00780b */ /* 0x000fe20003f8e200 */
[----:B------:R-:W-:Y:S02]  /*24f0*/  @!P1 FMUL R5, R5, 16777216 ;  /* 0x4b80000005059820 */ /* 0x000fe40000400000 */
[----:B------:R-:W-:Y:S01]  /*2500*/  @!P1 FMUL R4, R4, 16777216 ;  /* 0x4b80000004049820 */ /* 0x000fe20000400000 */
[C---:B0-----:R-:W-:Y:S01]  /*2510*/  FSETP.GEU.AND P1, PT, |R75|.reuse, 1.175494350822287508e-38, PT ;  /* 0x008000004b00780b */ /* 0x041fe20003f2e200 */
[----:B------:R-:W-:Y:S01]  /*2520*/  @P2 FMUL R76, R76, 0.25 ;  /* 0x3e8000004c4c2820 */ /* 0x000fe20000400000 */
[----:B------:R-:W-:-:S03]  /*2530*/  FSETP.GT.AND P2, PT, |R75|, 8.50705917302346158658e+37, PT ;  /* 0x7e8000004b00780b */ /* 0x000fc60003f44200 */
[----:B------:R-:W0:Y:S04]  /*2540*/  MUFU.RCP R4, R4 ;  /* 0x0000000400047308 */ /* 0x000e280000001000 */
[----:B------:R-:W-:Y:S01]  /*2550*/  @!P4 FMUL R76, R76, 16777216 ;  /* 0x4b8000004c4cc820 */ /* 0x000fe20000400000 */
[----:B------:R-:W-:-:S05]  /*2560*/  @!P4 FMUL R80, R80, 16777216 ;  /* 0x4b8000005050c820 */ /* 0x000fca0000400000 */
[----:B------:R-:W-:Y:S01]  /*2570*/  @P2 FMUL R75, R75, 0.25 ;  /* 0x3e8000004b4b2820 */ /* 0x000fe20000400000 */
[----:B0-----:R-:W-:Y:S01]  /*2580*/  FFMA R145, R4, R5, R49 ;  /* 0x0000000504917223 */ /* 0x001fe20000000031 */
[----:B------:R-:W-:Y:S02]  /*2590*/  FMUL R5, R100, 0.25 ;  /* 0x3e80000064057820 */ /* 0x000fe40000400000 */
[----:B------:R-:W-:Y:S01]  /*25a0*/  @!P1 FMUL R75, R75, 16777216 ;  /* 0x4b8000004b4b9820 */ /* 0x000fe20000400000 */
[----:B------:R-:W-:Y:S02]  /*25b0*/  FADD R78, R78, -R145 ;  /* 0x800000914e4e7221 */ /* 0x000fe40000000000 */
[----:B------:R-:W-:Y:S02]  /*25c0*/  FSEL R77, R5, R100, P2 ;  /* 0x00000064054d7208 */ /* 0x000fe40001000000 */
[----:B------:R-:W0:Y:S01]  /*25d0*/  MUFU.RCP R5, R76 ;  /* 0x0000004c00057308 */ /* 0x000e220000001000 */
[----:B------:R-:W-:-:S02]  /*25e0*/  FFMA R98, R98, R78, R33 ;  /* 0x0000004e62627223 */ /* 0x000fc40000000021 */
[----:B------:R-:W-:Y:S01]  /*25f0*/  @!P1 FMUL R77, R77, 16777216 ;  /* 0x4b8000004d4d9820 */ /* 0x000fe20000400000 */
[----:B------:R-:W-:Y:S01]  /*2600*/  LDS R78, [R58.X4+0x3cf0] ;  /* 0x003cf0003a4e7984 */ /* 0x000fe20000004800 */
[----:B0-----:R-:W-:Y:S01]  /*2610*/  FFMA R140, R5, R80, R50 ;  /* 0x00000050058c7223 */ /* 0x001fe20000000032 */
[----:B------:R-:W-:Y:S02]  /*2620*/  MOV R80, R137 ;  /* 0x0000008900507202 */ /* 0x000fe40000000f00 */
[----:B------:R-:W0:Y:S01]  /*2630*/  LDS R5, [R58.X4+0x30c0] ;  /* 0x0030c0003a057984 */ /* 0x000e220000004800 */
[----:B------:R-:W-:Y:S01]  /*2640*/  FADD R4, R83, -R140 ;  /* 0x8000008c53047221 */ /* 0x000fe20000000000 */
[----:B------:R-:W-:-:S03]  /*2650*/  MOV R83, R140 ;  /* 0x0000008c00537202 */ /* 0x000fc60000000f00 */
[----:B------:R-:W-:Y:S01]  /*2660*/  FFMA R99, R99, R4, R34 ;  /* 0x0000000463637223 */ /* 0x000fe20000000022 */
[----:B------:R-:W-:Y:S01]  /*2670*/  FMUL R4, R101, 0.25 ;  /* 0x3e80000065047820 */ /* 0x000fe20000400000 */
[C---:B0-----:R-:W-:Y:S02]  /*2680*/  FSETP.GT.AND P2, PT, |R5|.reuse, 8.50705917302346158658e+37, PT ;  /* 0x7e8000000500780b */ /* 0x041fe40003f44200 */
[C---:B------:R-:W-:Y:S02]  /*2690*/  FSETP.GEU.AND P3, PT, |R5|.reuse, 1.175494350822287508e-38, PT ;  /* 0x008000000500780b */ /* 0x040fe40003f6e200 */
[----:B------:R-:W-:Y:S02]  /*26a0*/  FSEL R76, R4, R101, P2 ;  /* 0x00000065044c7208 */ /* 0x000fe40001000000 */
[----:B------:R-:W0:Y:S07]  /*26b0*/  MUFU.RCP R4, R75 ;  /* 0x0000004b00047308 */ /* 0x000e2e0000001000 */
[----:B------:R-:W-:-:S02]  /*26c0*/  @P2 FMUL R5, R5, 0.25 ;  /* 0x3e80000005052820 */ /* 0x000fc40000400000 */
[----:B------:R-:W-:Y:S02]  /*26d0*/  @!P3 FMUL R76, R76, 16777216 ;  /* 0x4b8000004c4cb820 */ /* 0x000fe40000400000 */
[----:B------:R-:W-:Y:S01]  /*26e0*/  @!P3 FMUL R5, R5, 16777216 ;  /* 0x4b8000000505b820 */ /* 0x000fe20000400000 */
[----:B0-----:R-:W-:-:S05]  /*26f0*/  FFMA R147, R4, R77, R51 ;  /* 0x0000004d04937223 */ /* 0x001fca0000000033 */
[----:B------:R-:W0:Y:S01]  /*2700*/  MUFU.RCP R5, R5 ;  /* 0x0000000500057308 */ /* 0x000e220000001000 */
[----:B------:R-:W1:Y:S01]  /*2710*/  LDS R4, [R58.X4+0x34d0] ;  /* 0x0034d0003a047984 */ /* 0x000e620000004800 */
[----:B------:R-:W-:Y:S01]  /*2720*/  FADD R77, R84, -R147 ;  /* 0x80000093544d7221 */ /* 0x000fe20000000000 */
[----:B------:R-:W-:-:S03]  /*2730*/  MOV R84, R147 ;  /* 0x0000009300547202 */ /* 0x000fc60000000f00 */
[----:B------:R-:W-:Y:S01]  /*2740*/  FFMA R100, R100, R77, R35 ;  /* 0x0000004d64647223 */ /* 0x000fe20000000023 */
[----:B------:R-:W-:Y:S01]  /*2750*/  FMUL R77, R102, 0.25 ;  /* 0x3e800000664d7820 */ /* 0x000fe20000400000 */
[----:B0-----:R-:W-:Y:S02]  /*2760*/  FFMA R150, R5, R76, R52 ;  /* 0x0000004c05967223 */ /* 0x001fe40000000034 */
[----:B------:R-:W0:Y:S02]  /*2770*/  LDS R5, [R58.X4+0x38e0] ;  /* 0x0038e0003a057984 */ /* 0x000e240000004800 */
[----:B------:R-:W-:Y:S01]  /*2780*/  FADD R76, R85, -R150 ;  /* 0x80000096554c7221 */ /* 0x000fe20000000000 */
[----:B------:R-:W-:-:S03]  /*2790*/  MOV R85, R150 ;  /* 0x0000009600557202 */ /* 0x000fc60000000f00 */
[----:B------:R-:W-:Y:S01]  /*27a0*/  FFMA R101, R101, R76, R36 ;  /* 0x0000004c65657223 */ /* 0x000fe20000000024 */
[----:B------:R-:W-:Y:S01]  /*27b0*/  FMUL R76, R103, 0.25 ;  /* 0x3e800000674c7820 */ /* 0x000fe20000400000 */
[C---:B-1----:R-:W-:Y:S02]  /*27c0*/  FSETP.GT.AND P1, PT, |R4|.reuse, 8.50705917302346158658e+37, PT ;  /* 0x7e8000000400780b */ /* 0x042fe40003f24200 */
[----:B------:R-:W-:Y:S02]  /*27d0*/  FSETP.GEU.AND P2, PT, |R4|, 1.175494350822287508e-38, PT ;  /* 0x008000000400780b */ /* 0x000fe40003f4e200 */
[----:B------:R-:W-:-:S09]  /*27e0*/  FSEL R77, R77, R102, P1 ;  /* 0x000000664d4d7208 */ /* 0x000fd20000800000 */
[----:B------:R-:W-:Y:S02]  /*27f0*/  @P1 FMUL R4, R4, 0.25 ;  /* 0x3e80000004041820 */ /* 0x000fe40000400000 */
[----:B------:R-:W-:Y:S01]  /*2800*/  @!P2 FMUL R77, R77, 16777216 ;  /* 0x4b8000004d4da820 */ /* 0x000fe20000400000 */
[C---:B0-----:R-:W-:Y:S01]  /*2810*/  FSETP.GT.AND P1, PT, |R5|.reuse, 8.50705917302346158658e+37, PT ;  /* 0x7e8000000500780b */ /* 0x041fe20003f24200 */
[----:B------:R-:W-:Y:S01]  /*2820*/  @!P2 FMUL R4, R4, 16777216 ;  /* 0x4b8000000404a820 */ /* 0x000fe20000400000 */
[----:B------:R-:W-:Y:S02]  /*2830*/  FSETP.GEU.AND P2, PT, |R5|, 1.175494350822287508e-38, PT ;  /* 0x008000000500780b */ /* 0x000fe40003f4e200 */
[----:B------:R-:W-:-:S03]  /*2840*/  FSEL R76, R76, R103, P1 ;  /* 0x000000674c4c7208 */ /* 0x000fc60000800000 */
[----:B------:R-:W0:Y:S06]  /*2850*/  MUFU.RCP R4, R4 ;  /* 0x0000000400047308 */ /* 0x000e2c0000001000 */
[----:B------:R-:W-:Y:S01]  /*2860*/  @P1 FMUL R5, R5, 0.25 ;  /* 0x3e80000005051820 */ /* 0x000fe20000400000 */
[----:B------:R-:W-:Y:S01]  /*2870*/  FSETP.GT.AND P1, PT, |R78|, 8.50705917302346158658e+37, PT ;  /* 0x7e8000004e00780b */ /* 0x000fe20003f24200 */
[----:B------:R-:W-:Y:S02]  /*2880*/  @!P2 FMUL R76, R76, 16777216 ;  /* 0x4b8000004c4ca820 */ /* 0x000fe40000400000 */
[----:B------:R-:W-:Y:S01]  /*2890*/  @!P2 FMUL R5, R5, 16777216 ;  /* 0x4b8000000505a820 */ /* 0x000fe20000400000 */
[----:B------:R-:W-:Y:S01]  /*28a0*/  FSETP.GEU.AND P2, PT, |R78|, 1.175494350822287508e-38, PT ;  /* 0x008000004e00780b */ /* 0x000fe20003f4e200 */
[----:B0-----:R-:W-:-:S04]  /*28b0*/  FFMA R149, R4, R77, R53 ;  /* 0x0000004d04957223 */ /* 0x001fc80000000035 */
[----:B------:R-:W0:Y:S01]  /*28c0*/  MUFU.RCP R5, R5 ;  /* 0x0000000500057308 */ /* 0x000e220000001000 */
[----:B------:R-:W-:-:S03]  /*28d0*/  MOV R77, R144 ;  /* 0x00000090004d7202 */ /* 0x000fc60000000f00 */
[----:B------:R-:W-:Y:S01]  /*28e0*/  @P1 FMUL R78, R78, 0.25 ;  /* 0x3e8000004e4e1820 */ /* 0x000fe20000400000 */
[----:B------:R-:W-:Y:S01]  /*28f0*/  FADD R75, R86, -R149 ;  /* 0x80000095564b7221 */ /* 0x000fe20000000000 */
[----:B------:R-:W-:Y:S02]  /*2900*/  MOV R86, R149 ;  /* 0x0000009500567202 */ /* 0x000fe40000000f00 */
[----:B------:R-:W-:Y:S01]  /*2910*/  @!P2 FMUL R78, R78, 16777216 ;  /* 0x4b8000004e4ea820 */ /* 0x000fe20000400000 */
[----:B------:R-:W-:Y:S01]  /*2920*/  FFMA R102, R102, R75, R37 ;  /* 0x0000004b66667223 */ /* 0x000fe20000000025 */
[----:B------:R-:W-:-:S04]  /*2930*/  FMUL R75, R104, 0.25 ;  /* 0x3e800000684b7820 */ /* 0x000fc80000400000 */
[----:B------:R-:W1:Y:S01]  /*2940*/  MUFU.RCP R78, R78 ;  /* 0x0000004e004e7308 */ /* 0x000e620000001000 */
[----:B------:R-:W-:Y:S01]  /*2950*/  FSEL R75, R75, R104, P1 ;  /* 0x000000684b4b7208 */ /* 0x000fe20000800000 */
[----:B0-----:R-:W-:Y:S01]  /*2960*/  FFMA R152, R5, R76, R54 ;  /* 0x0000004c05987223 */ /* 0x001fe20000000036 */
[----:B------:R-:W-:-:S03]  /*2970*/  MOV R5, R142 ;  /* 0x0000008e00057202 */ /* 0x000fc60000000f00 */
[----:B------:R-:W-:Y:S01]  /*2980*/  @!P2 FMUL R75, R75, 16777216 ;  /* 0x4b8000004b4ba820 */ /* 0x000fe20000400000 */
[----:B------:R-:W-:Y:S01]  /*2990*/  FADD R4, R87, -R152 ;  /* 0x8000009857047221 */ /* 0x000fe20000000000 */
[----:B------:R-:W-:Y:S02]  /*29a0*/  MOV R76, R143 ;  /* 0x0000008f004c7202 */ /* 0x000fe40000000f00 */
[----:B------:R-:W-:Y:S01]  /*29b0*/  MOV R87, R152 ;  /* 0x0000009800577202 */ /* 0x000fe20000000f00 */
[----:B------:R-:W-:Y:S01]  /*29c0*/  FFMA R103, R103, R4, R38 ;  /* 0x0000000467677223 */ /* 0x000fe20000000026 */
[----:B-1----:R-:W-:Y:S01]  /*29d0*/  FFMA R151, R78, R75, R55 ;  /* 0x0000004b4e977223 */ /* 0x002fe20000000037 */
[----:B------:R-:W-:Y:S02]  /*29e0*/  MOV R75, R146 ;  /* 0x00000092004b7202 */ /* 0x000fe40000000f00 */
[----:B------:R-:W-:Y:S01]  /*29f0*/  MOV R78, R145 ;  /* 0x00000091004e7202 */ /* 0x000fe20000000f00 */
[----:B------:R-:W-:Y:S01]  /*2a00*/  FADD R4, R88, -R151 ;  /* 0x8000009758047221 */ /* 0x000fe20000000000 */
[----:B------:R-:W-:-:S03]  /*2a10*/  MOV R88, R151 ;  /* 0x0000009700587202 */ /* 0x000fc60000000f00 */
[----:B------:R-:W-:Y:S01]  /*2a20*/  FFMA R104, R104, R4, R39 ;  /* 0x0000000468687223 */ /* 0x000fe20000000027 */
[----:B------:R-:W-:-:S02]  /*2a30*/  MOV R4, R141 ;  /* 0x0000008d00047202 */ /* 0x000fc40000000f00 */
.L_x_0:
[----:B------:R-:W-:Y:S01]  /*2a40*/  ISETP.GE.AND P1, PT, R122, c[0x0][0x194], PT ;  /* 0x000065007a007a0c */ /* 0x000fe20003f26270 */
[----:B------:R-:W-:Y:S01]  /*2a50*/  UIADD3 UR4, UP0, UR4, 0x80, URZ ;  /* 0x0000008004047890 */ /* 0x000fe2000ff1e03f */
[----:B------:R-:W-:Y:S02]  /*2a60*/  ISETP.GE.AND P4, PT, R125, c[0x0][0x194], PT ;  /* 0x000065007d007a0c */ /* 0x000fe40003f86270 */
[----:B------:R-:W-:Y:S01]  /*2a70*/  FSEL R11, R108, R11, !P1 ;  /* 0x0000000b6c0b7208 */ /* 0x000fe20004800000 */
[----:B------:R-:W-:Y:S01]  /*2a80*/  UIADD3.X UR5, URZ, UR5, URZ, UP0, !UPT ;  /* 0x000000053f057290 */ /* 0x000fe200087fe43f */
[----:B------:R-:W-:Y:S02]  /*2a90*/  ISETP.GE.AND P1, PT, R129, c[0x0][0x194], PT ;  /* 0x0000650081007a0c */ /* 0x000fe40003f26270 */
[----:B------:R-:W-:Y:S02]  /*2aa0*/  ISETP.GE.AND P3, PT, R124, c[0x0][0x194], PT ;  /* 0x000065007c007a0c */ /* 0x000fe40003f66270 */
[----:B------:R-:W-:-:S02]  /*2ab0*/  FSEL R15, R112, R15, !P1 ;  /* 0x0000000f700f7208 */ /* 0x000fc40004800000 */
[----:B------:R-:W-:Y:S02]  /*2ac0*/  ISETP.GE.AND P1, PT, R133, c[0x0][0x194], PT ;  /* 0x0000650085007a0c */ /* 0x000fe40003f26270 */
[----:B------:R-:W-:Y:S02]  /*2ad0*/  ISETP.GE.AND P2, PT, R123, c[0x0][0x194], PT ;  /* 0x000065007b007a0c */ /* 0x000fe40003f46270 */
[----:B------:R-:W-:Y:S02]  /*2ae0*/  FSEL R19, R116, R19, !P1 ;  /* 0x0000001374137208 */ /* 0x000fe40004800000 */
[----:B------:R-:W-:Y:S02]  /*2af0*/  ISETP.GE.AND P1, PT, R57, c[0x0][0x194], PT ;  /* 0x0000650039007a0c */ /* 0x000fe40003f26270 */
[----:B------:R-:W-:Y:S02]  /*2b00*/  IADD3 R128, R128, 0x40, RZ ;  /* 0x0000004080807810 */ /* 0x000fe40007ffe0ff */
[----:B------:R-:W-:-:S02]  /*2b10*/  FSEL R23, R120, R23, !P1 ;  /* 0x0000001778177208 */ /* 0x000fc40004800000 */
[----:B------:R-:W-:Y:S02]  /*2b20*/  FSEL R8, R105, R8, !P4 ;  /* 0x0000000869087208 */ /* 0x000fe40006000000 */
[----:B------:R-:W-:Y:S02]  /*2b30*/  FSEL R9, R106, R9, !P3 ;  /* 0x000000096a097208 */ /* 0x000fe40005800000 */
[----:B------:R-:W-:Y:S02]  /*2b40*/  FSEL R10, R107, R10, !P2 ;  /* 0x0000000a6b0a7208 */ /* 0x000fe40005000000 */
[----:B------:R-:W-:Y:S02]  /*2b50*/  ISETP.GE.U32.AND P1, PT, R128, 0x100, PT ;  /* 0x000001008000780c */ /* 0x000fe40003f26070 */
[----:B------:R-:W-:Y:S02]  /*2b60*/  ISETP.GE.AND P4, PT, R121, c[0x0][0x194], PT ;  /* 0x0000650079007a0c */ /* 0x000fe40003f86270 */
[----:B------:R-:W-:-:S02]  /*2b70*/  ISETP.GE.AND P3, PT, R127, c[0x0][0x194], PT ;  /* 0x000065007f007a0c */ /* 0x000fc40003f66270 */
[----:B------:R-:W-:Y:S02]  /*2b80*/  ISETP.GE.AND P2, PT, R126, c[0x0][0x194], PT ;  /* 0x000065007e007a0c */ /* 0x000fe40003f46270 */
[----:B------:R-:W-:Y:S02]  /*2b90*/  FSEL R12, R109, R12, !P4 ;  /* 0x0000000c6d0c7208 */ /* 0x000fe40006000000 */
[----:B------:R-:W-:Y:S02]  /*2ba0*/  FSEL R13, R110, R13, !P3 ;  /* 0x0000000d6e0d7208 */ /* 0x000fe40005800000 */
[----:B------:R-:W-:Y:S02]  /*2bb0*/  FSEL R14, R111, R14, !P2 ;  /* 0x0000000e6f0e7208 */ /* 0x000fe40005000000 */
        /* <DEDUP_REMOVED lines=12> */
[----:B------:R-:W-:Y:S02]  /*2c80*/  FSEL R43, R76, R43, !P0 ;  /* 0x0000002b4c2b7208 */ /* 0x000fe40004000000 */
[----:B------:R-:W-:-:S02]  /*2c90*/  FSEL R44, R75, R44, !P0 ;  /* 0x0000002c4b2c7208 */ /* 0x000fc40004000000 */
[----:B------:R-:W-:Y:S02]  /*2ca0*/  FSEL R45, R80, R45, !P0 ;  /* 0x0000002d502d7208 */ /* 0x000fe40004000000 */
        /* <DEDUP_REMOVED lines=29> */
[C---:B------:R-:W-:Y:S02]  /*2e80*/  LEA R60, R7.reuse, R60, 0x6 ;  /* 0x0000003c073c7211 */ /* 0x040fe400078e30ff */
[C---:B------:R-:W-:Y:S02]  /*2e90*/  LEA R61, R7.reuse, R61, 0x6 ;  /* 0x0000003d073d7211 */ /* 0x040fe400078e30ff */
[C---:B------:R-:W-:Y:S02]  /*2ea0*/  LEA R62, R7.reuse, R62, 0x6 ;  /* 0x0000003e073e7211 */ /* 0x040fe400078e30ff */
[C---:B------:R-:W-:Y:S02]  /*2eb0*/  LEA R63, R7.reuse, R63, 0x6 ;  /* 0x0000003f073f7211 */ /* 0x040fe400078e30ff */
[C---:B------:R-:W-:Y:S02]  /*2ec0*/  LEA R64, R7.reuse, R64, 0x6 ;  /* 0x0000004007407211 */ /* 0x040fe400078e30ff */
[----:B------:R-:W-:-:S02]  /*2ed0*/  LEA R65, R7, R65, 0x6 ;  /* 0x0000004107417211 */ /* 0x000fc400078e30ff */
        /* <DEDUP_REMOVED lines=9> */
[----:B------:R-:W-:Y:S01]  /*2f70*/  LEA R59, R7, R59, 0x6 ;  /* 0x0000003b073b7211 */ /* 0x000fe200078e30ff */
[----:B------:R-:W-:Y:S01]  /*2f80*/  @P1 CALL.REL.NOINC `(.L_x_1) ;  /* 0x0000001000001944 */ /* 0x000fe20003c00000 */
[----:B------:R-:W-:Y:S05]  /*2f90*/  BRA `(.L_x_2) ;  /* 0xffffd9a000007947 */ /* 0x000fea000383ffff */
.L_x_1:
[----:B------:R-:W-:Y:S06]  /*2fa0*/  BAR.SYNC 0x0 ;  /* 0x0000000000007b1d */ /* 0x000fec0000000000 */
[----:B------:R-:W-:Y:S01]  /*2fb0*/  STS [R56.X4], R8 ;  /* 0x0000000838007388 */ /* 0x000fe20000004800 */
[----:B------:R-:W-:Y:S01]  /*2fc0*/  FADD R41, -R40, R41 ;  /* 0x0000002928297221 */ /* 0x000fe20000000100 */
[----:B------:R-:W-:-:S02]  /*2fd0*/  FADD R25, R24, R25 ;  /* 0x0000001918197221 */ /* 0x000fc40000000000 */
[----:B------:R0:W-:Y:S04]  /*2fe0*/  STS [R56.X4+0x10], R9 ;  /* 0x0000100938007388 */ /* 0x0001e80000004800 */
[----:B------:R-:W-:Y:S04]  /*2ff0*/  STS [R56.X4+0x20], R10 ;  /* 0x0000200a38007388 */ /* 0x000fe80000004800 */
[----:B------:R-:W-:Y:S01]  /*3000*/  STS [R56.X4+0x30], R11 ;  /* 0x0000300b38007388 */ /* 0x000fe20000004800 */
[----:B0-----:R-:W-:-:S03]  /*3010*/  FMUL R9, R41, R41 ;  /* 0x0000002929097220 */ /* 0x001fc60000400000 */
        /* <DEDUP_REMOVED lines=16> */
[----:B------:R-:W3:Y:S01]  /*3120*/  LDS R5, [R58.X4+0xc30] ;  /* 0x000c30003a057984 */ /* 0x000ee20000004800 */
[C---:B0-----:R-:W-:Y:S01]  /*3130*/  FMUL R9, R2.reuse, R9 ;  /* 0x0000000902097220 */ /* 0x041fe20000400000 */
[----:B-1----:R-:W-:-:S02]  /*3140*/  FADD R7, R2, R3 ;  /* 0x0000000302077221 */ /* 0x002fc40000000000 */
[----:B------:R-:W-:Y:S02]  /*3150*/  LDS R2, [R58.X4+0x1450] ;  /* 0x001450003a027984 */ /* 0x000fe40000004800 */
[C---:B------:R-:W-:Y:S01]  /*3160*/  FMUL R6, R7.reuse, 0.25 ;  /* 0x3e80000007067820 */ /* 0x040fe20000400000 */
[C---:B------:R-:W-:Y:S01]  /*3170*/  FSETP.GEU.AND P4, PT, |R7|.reuse, 1.175494350822287508e-38, PT ;  /* 0x008000000700780b */ /* 0x040fe20003f8e200 */
[----:B--2---:R-:W-:Y:S01]  /*3180*/  FADD R10, R4, R7 ;  /* 0x00000007040a7221 */ /* 0x004fe20000000000 */
[----:B------:R-:W-:-:S03]  /*3190*/  FSETP.GT.AND P1, PT, |R7|, 8.50705917302346158658e+37, PT ;  /* 0x7e8000000700780b */ /* 0x000fc60003f24200 */
[----:B------:R-:W-:Y:S01]  /*31a0*/  FMUL R11, R10, 0.25 ;  /* 0x3e8000000a0b7820 */ /* 0x000fe20000400000 */
[----:B------:R-:W-:Y:S01]  /*31b0*/  FSEL R8, R6, R7, P1 ;  /* 0x0000000706087208 */ /* 0x000fe20000800000 */
[----:B---3--:R-:W-:Y:S01]  /*31c0*/  FADD R13, R5, R10 ;  /* 0x0000000a050d7221 */ /* 0x008fe20000000000 */
[----:B------:R-:W0:Y:S01]  /*31d0*/  LDS R6, [R58.X4+0x1040] ;  /* 0x001040003a067984 */ /* 0x000e220000004800 */
[C---:B------:R-:W-:Y:S02]  /*31e0*/  FSETP.GEU.AND P2, PT, |R10|.reuse, 1.175494350822287508e-38, PT ;  /* 0x008000000a00780b */ /* 0x040fe40003f4e200 */
[----:B------:R-:W-:Y:S01]  /*31f0*/  FSETP.GT.AND P3, PT, |R10|, 8.50705917302346158658e+37, PT ;  /* 0x7e8000000a00780b */ /* 0x000fe20003f64200 */
[----:B------:R-:W-:Y:S01]  /*3200*/  FMUL R12, R13, 0.25 ;  /* 0x3e8000000d0c7820 */ /* 0x000fe20000400000 */
[----:B------:R-:W-:Y:S01]  /*3210*/  @!P4 FMUL R8, R8, 16777216 ;  /* 0x4b8000000808c820 */ /* 0x000fe20000400000 */
[----:B------:R-:W-:Y:S01]  /*3220*/  FSETP.NEU.AND P5, PT, R10, RZ, PT ;  /* 0x000000ff0a00720b */ /* 0x000fe20003fad000 */
[----:B------:R-:W-:Y:S01]  /*3230*/  @P1 FMUL R3, R3, 0.25 ;  /* 0x3e80000003031820 */ /* 0x000fe20000400000 */
[----:B------:R-:W-:-:S02]  /*3240*/  FSEL R11, R11, R10, P3 ;  /* 0x0000000a0b0b7208 */ /* 0x000fc40001800000 */
[----:B------:R-:W-:Y:S01]  /*3250*/  FSETP.GEU.AND P1, PT, |R13|, 1.175494350822287508e-38, PT ;  /* 0x008000000d00780b */ /* 0x000fe20003f2e200 */
[----:B------:R-:W1:Y:S01]  /*3260*/  MUFU.RCP R8, R8 ;  /* 0x0000000800087308 */ /* 0x000e620000001000 */
[----:B------:R-:W-:Y:S01]  /*3270*/  @!P4 FMUL R3, R3, 16777216 ;  /* 0x4b8000000303c820 */ /* 0x000fe20000400000 */
[----:B------:R-:W-:Y:S01]  /*3280*/  FSETP.NEU.AND P4, PT, R7, RZ, PT ;  /* 0x000000ff0700720b */ /* 0x000fe20003f8d000 */
[----:B------:R-:W-:Y:S02]  /*3290*/  @!P2 FMUL R11, R11, 16777216 ;  /* 0x4b8000000b0ba820 */ /* 0x000fe40000400000 */
[----:B------:R-:W-:-:S04]  /*32a0*/  @P3 FMUL R4, R4, 0.25 ;  /* 0x3e80000004043820 */ /* 0x000fc80000400000 */
[----:B------:R-:W2:Y:S01]  /*32b0*/  MUFU.RCP R11, R11 ;  /* 0x0000000b000b7308 */ /* 0x000ea20000001000 */
[----:B------:R-:W-:Y:S01]  /*32c0*/  @!P2 FMUL R4, R4, 16777216 ;  /* 0x4b8000000404a820 */ /* 0x000fe20000400000 */
[----:B-1----:R-:W-:Y:S02]  /*32d0*/  FMUL R8, R8, R3 ;  /* 0x0000000308087220 */ /* 0x002fe40000400000 */
[----:B------:R-:W1:Y:S03]  /*32e0*/  LDS R3, [R58.X4+0x1860] ;  /* 0x001860003a037984 */ /* 0x000e660000004800 */
[----:B------:R-:W-:Y:S02]  /*32f0*/  FSEL R8, R8, RZ, P4 ;  /* 0x000000ff08087208 */ /* 0x000fe40002000000 */
[----:B------:R-:W-:Y:S01]  /*3300*/  FSETP.GT.AND P4, PT, |R13|, 8.50705917302346158658e+37, PT ;  /* 0x7e8000000d00780b */ /* 0x000fe20003f84200 */
[----:B--2---:R-:W-:-:S02]  /*3310*/  FMUL R11, R11, R4 ;  /* 0x000000040b0b7220 */ /* 0x004fc40000400000 */
[----:B------:R-:W-:Y:S01]  /*3320*/  FFMA R9, R8, R9, R25 ;  /* 0x0000000908097223 */ /* 0x000fe20000000019 */
[----:B------:R-:W-:Y:S01]  /*3330*/  FSEL R12, R12, R13, P4 ;  /* 0x0000000d0c0c7208 */ /* 0x000fe20002000000 */
[----:B------:R-:W-:Y:S02]  /*3340*/  FFMA R41, R41, R8, R40 ;  /* 0x0000000829297223 */ /* 0x000fe40000000028 */
[----:B------:R-:W-:Y:S01]  /*3350*/  FADD R26, R26, R9 ;  /* 0x000000091a1a7221 */ /* 0x000fe20000000000 */
[----:B0-----:R-:W-:Y:S01]  /*3360*/  FADD R9, R6, R13 ;  /* 0x0000000d06097221 */ /* 0x001fe20000000000 */
[----:B------:R-:W-:Y:S01]  /*3370*/  @!P1 FMUL R12, R12, 16777216 ;  /* 0x4b8000000c0c9820 */ /* 0x000fe20000400000 */
[--C-:B------:R-:W-:Y:S01]  /*3380*/  FADD R42, R42, -R41.reuse ;  /* 0x800000292a2a7221 */ /* 0x100fe20000000000 */
[----:B------:R-:W-:Y:S01]  /*3390*/  FSEL R11, R11, RZ, P5 ;  /* 0x000000ff0b0b7208 */ /* 0x000fe20002800000 */
[C---:B------:R-:W-:Y:S01]  /*33a0*/  FMUL R8, R9.reuse, 0.25 ;  /* 0x3e80000009087820 */ /* 0x040fe20000400000 */
[C---:B------:R-:W-:Y:S01]  /*33b0*/  FSETP.GEU.AND P2, PT, |R9|.reuse, 1.175494350822287508e-38, PT ;  /* 0x008000000900780b */ /* 0x040fe20003f4e200 */
[C---:B------:R-:W-:Y:S01]  /*33c0*/  FMUL R4, R42.reuse, R42 ;  /* 0x0000002a2a047220 */ /* 0x040fe20000400000 */
[----:B------:R-:W0:Y:S01]  /*33d0*/  MUFU.RCP R12, R12 ;  /* 0x0000000c000c7308 */ /* 0x000e220000001000 */
[----:B------:R-:W-:Y:S01]  /*33e0*/  FSETP.GT.AND P3, PT, |R9|, 8.50705917302346158658e+37, PT ;  /* 0x7e8000000900780b */ /* 0x000fe20003f64200 */
[----:B------:R-:W-:Y:S01]  /*33f0*/  @P4 FMUL R5, R5, 0.25 ;  /* 0x3e80000005054820 */ /* 0x000fe20000400000 */
[----:B------:R-:W-:Y:S01]  /*3400*/  FMUL R4, R7, R4 ;  /* 0x0000000407047220 */ /* 0x000fe20000400000 */
[----:B------:R-:W-:Y:S01]  /*3410*/  FFMA R42, R42, R11, R41 ;  /* 0x0000000b2a2a7223 */ /* 0x000fe20000000029 */
[----:B------:R-:W-:Y:S01]  /*3420*/  FSEL R8, R8, R9, P3 ;  /* 0x0000000908087208 */ /* 0x000fe20001800000 */
[----:B------:R-:W-:Y:S01]  /*3430*/  @!P1 FMUL R5, R5, 16777216 ;  /* 0x4b80000005059820 */ /* 0x000fe20000400000 */
[----:B------:R-:W-:Y:S01]  /*3440*/  FFMA R26, R11, R4, R26 ;  /* 0x000000040b1a7223 */ /* 0x000fe2000000001a */
[----:B------:R-:W-:Y:S01]  /*3450*/  FADD R43, R43, -R42 ;  /* 0x8000002a2b2b7221 */ /* 0x000fe20000000000 */
[----:B------:R-:W2:Y:S01]  /*3460*/  LDS R4, [R58.X4+0x1c70] ;  /* 0x001c70003a047984 */ /* 0x000ea20000004800 */
[----:B------:R-:W-:Y:S01]  /*3470*/  FSETP.NEU.AND P1, PT, R13, RZ, PT ;  /* 0x000000ff0d00720b */ /* 0x000fe20003f2d000 */
[----:B------:R-:W-:Y:S01]  /*3480*/  @!P2 FMUL R8, R8, 16777216 ;  /* 0x4b8000000808a820 */ /* 0x000fe20000400000 */
[----:B------:R-:W-:Y:S01]  /*3490*/  FADD R14, R2, R9 ;  /* 0x00000009020e7221 */ /* 0x000fe20000000000 */
[----:B------:R-:W-:Y:S01]  /*34a0*/  FADD R27, R27, R26 ;  /* 0x0000001a1b1b7221 */ /* 0x000fe20000000000 */
[----:B------:R-:W-:Y:S01]  /*34b0*/  @P3 FMUL R6, R6, 0.25 ;  /* 0x3e80000006063820 */ /* 0x000fe20000400000 */
[----:B------:R-:W3:Y:S01]  /*34c0*/  MUFU.RCP R7, R8 ;  /* 0x0000000800077308 */ /* 0x000ee20000001000 */
[----:B0-----:R-:W-:Y:S01]  /*34d0*/  FMUL R12, R12, R5 ;  /* 0x000000050c0c7220 */ /* 0x001fe20000400000 */
[----:B------:R-:W-:Y:S01]  /*34e0*/  FMUL R5, R43, R43 ;  /* 0x0000002b2b057220 */ /* 0x000fe20000400000 */
[C---:B------:R-:W-:Y:S01]  /*34f0*/  FMUL R11, R14.reuse, 0.25 ;  /* 0x3e8000000e0b7820 */ /* 0x040fe20000400000 */
[----:B------:R-:W-:Y:S01]  /*3500*/  FSETP.GT.AND P3, PT, |R14|, 8.50705917302346158658e+37, PT ;  /* 0x7e8000000e00780b */ /* 0x000fe20003f64200 */
[----:B------:R-:W-:Y:S01]  /*3510*/  @!P2 FMUL R6, R6, 16777216 ;  /* 0x4b8000000606a820 */ /* 0x000fe20000400000 */
[----:B------:R-:W-:Y:S01]  /*3520*/  FSEL R12, R12, RZ, P1 ;  /* 0x000000ff0c0c7208 */ /* 0x000fe20000800000 */
[----:B------:R-:W-:Y:S01]  /*3530*/  FMUL R5, R10, R5 ;  /* 0x000000050a057220 */ /* 0x000fe20000400000 */
[----:B------:R-:W-:Y:S01]  /*3540*/  FSETP.GEU.AND P1, PT, |R14|, 1.175494350822287508e-38, PT ;  /* 0x008000000e00780b */ /* 0x000fe20003f2e200 */
[----:B-1----:R-:W-:Y:S01]  /*3550*/  FADD R15, R3, R14 ;  /* 0x0000000e030f7221 */ /* 0x002fe20000000000 */
[----:B------:R-:W-:Y:S01]  /*3560*/  FSEL R11, R11, R14, P3 ;  /* 0x0000000e0b0b7208 */ /* 0x000fe20001800000 */
[----:B------:R-:W-:Y:S01]  /*3570*/  FFMA R27, R12, R5, R27 ;  /* 0x000000050c1b7223 */ /* 0x000fe2000000001b */
[----:B------:R-:W-:Y:S01]  /*3580*/  FFMA R43, R43, R12, R42 ;  /* 0x0000000c2b2b7223 */ /* 0x000fe2000000002a */
[----:B------:R-:W0:Y:S01]  /*3590*/  LDS R5, [R58.X4+0x2080] ;  /* 0x002080003a057984 */ /* 0x000e220000004800 */
[----:B------:R-:W-:Y:S01]  /*35a0*/  FSETP.NEU.AND P5, PT, R9, RZ, PT ;  /* 0x000000ff0900720b */ /* 0x000fe20003fad000 */
[----:B------:R-:W-:Y:S01]  /*35b0*/  FADD R28, R28, R27 ;  /* 0x0000001b1c1c7221 */ /* 0x000fe20000000000 */
[----:B------:R-:W-:Y:S01]  /*35c0*/  FADD R44, R44, -R43 ;  /* 0x8000002b2c2c7221 */ /* 0x000fe20000000000 */
[----:B---3--:R-:W-:Y:S01]  /*35d0*/  FMUL R7, R7, R6 ;  /* 0x0000000607077220 */ /* 0x008fe20000400000 */
[C---:B------:R-:W-:Y:S01]  /*35e0*/  FSETP.GEU.AND P2, PT, |R15|.reuse, 1.175494350822287508e-38, PT ;  /* 0x008000000f00780b */ /* 0x040fe20003f4e200 */
[----:B------:R-:W-:Y:S01]  /*35f0*/  FMUL R8, R15, 0.25 ;  /* 0x3e8000000f087820 */ /* 0x000fe20000400000 */
[----:B------:R-:W-:Y:S01]  /*3600*/  FMUL R6, R44, R44 ;  /* 0x0000002c2c067220 */ /* 0x000fe20000400000 */
[----:B------:R-:W-:Y:S01]  /*3610*/  @!P1 FMUL R11, R11, 16777216 ;  /* 0x4b8000000b0b9820 */ /* 0x000fe20000400000 */
[----:B------:R-:W-:Y:S01]  /*3620*/  FSEL R7, R7, RZ, P5 ;  /* 0x000000ff07077208 */ /* 0x000fe20002800000 */
[----:B------:R-:W-:Y:S01]  /*3630*/  @P3 FMUL R2, R2, 0.25 ;  /* 0x3e80000002023820 */ /* 0x000fe20000400000 */
[----:B------:R-:W-:Y:S01]  /*3640*/  FMUL R6, R13, R6 ;  /* 0x000000060d067220 */ /* 0x000fe20000400000 */
[----:B------:R-:W-:-:S02]  /*3650*/  FSETP.GT.AND P4, PT, |R15|, 8.50705917302346158658e+37, PT ;  /* 0x7e8000000f00780b */ /* 0x000fc40003f84200 */
[----:B------:R-:W1:Y:S01]  /*3660*/  MUFU.RCP R11, R11 ;  /* 0x0000000b000b7308 */ /* 0x000e620000001000 */
[----:B------:R-:W-:Y:S01]  /*3670*/  FFMA R28, R7, R6, R28 ;  /* 0x00000006071c7223 */ /* 0x000fe2000000001c */
[----:B------:R-:W-:Y:S01]  /*3680*/  FSEL R8, R8, R15, P4 ;  /* 0x0000000f08087208 */ /* 0x000fe20002000000 */
[----:B------:R-:W3:Y:S01]  /*3690*/  LDS R6, [R58.X4+0x2490] ;  /* 0x002490003a067984 */ /* 0x000ee20000004800 */
[----:B------:R-:W-:Y:S01]  /*36a0*/  @!P1 FMUL R2, R2, 16777216 ;  /* 0x4b80000002029820 */ /* 0x000fe20000400000 */
[----:B------:R-:W-:Y:S01]  /*36b0*/  FSETP.NEU.AND P3, PT, R14, RZ, PT ;  /* 0x000000ff0e00720b */ /* 0x000fe20003f6d000 */
[----:B------:R-:W-:Y:S01]  /*36c0*/  FFMA R44, R44, R7, R43 ;  /* 0x000000072c2c7223 */ /* 0x000fe2000000002b */
[----:B------:R-:W-:Y:S01]  /*36d0*/  @!P2 FMUL R8, R8, 16777216 ;  /* 0x4b8000000808a820 */ /* 0x000fe20000400000 */
[----:B--2---:R-:W-:Y:S01]  /*36e0*/  FADD R10, R4, R15 ;  /* 0x0000000f040a7221 */ /* 0x004fe20000000000 */
[----:B------:R-:W-:Y:S01]  /*36f0*/  FADD R28, R29, R28 ;  /* 0x0000001c1d1c7221 */ /* 0x000fe20000000000 */
[----:B------:R-:W-:Y:S01]  /*3700*/  FADD R45, R45, -R44 ;  /* 0x8000002c2d2d7221 */ /* 0x000fe20000000000 */
[----:B------:R-:W-:Y:S01]  /*3710*/  @P4 FMUL R3, R3, 0.25 ;  /* 0x3e80000003034820 */ /* 0x000fe20000400000 */
[C---:B------:R-:W-:Y:S01]  /*3720*/  FMUL R7, R10.reuse, 0.25 ;  /* 0x3e8000000a077820 */ /* 0x040fe20000400000 */
[----:B------:R-:W2:Y:S01]  /*3730*/  MUFU.RCP R8, R8 ;  /* 0x0000000800087308 */ /* 0x000ea20000001000 */
[----:B------:R-:W-:Y:S01]  /*3740*/  FSETP.GEU.AND P1, PT, |R10|, 1.175494350822287508e-38, PT ;  /* 0x008000000a00780b */ /* 0x000fe20003f2e200 */
[----:B------:R-:W-:Y:S01]  /*3750*/  @!P2 FMUL R3, R3, 16777216 ;  /* 0x4b8000000303a820 */ /* 0x000fe20000400000 */
[----:B-1----:R-:W-:Y:S01]  /*3760*/  FMUL R11, R11, R2 ;  /* 0x000000020b0b7220 */ /* 0x002fe20000400000 */
[----:B------:R-:W-:Y:S01]  /*3770*/  FMUL R2, R45, R45 ;  /* 0x0000002d2d027220 */ /* 0x000fe20000400000 */
[----:B------:R-:W-:-:S03]  /*3780*/  FSETP.NEU.AND P5, PT, R15, RZ, PT ;  /* 0x000000ff0f00720b */ /* 0x000fc60003fad000 */
[----:B------:R-:W-:Y:S01]  /*3790*/  FSEL R11, R11, RZ, P3 ;  /* 0x000000ff0b0b7208 */ /* 0x000fe20001800000 */
[----:B------:R-:W-:Y:S01]  /*37a0*/  FMUL R9, R9, R2 ;  /* 0x0000000209097220 */ /* 0x000fe20000400000 */
[----:B------:R-:W-:Y:S01]  /*37b0*/  FSETP.GT.AND P3, PT, |R10|, 8.50705917302346158658e+37, PT ;  /* 0x7e8000000a00780b */ /* 0x000fe20003f64200 */
[----:B------:R-:W1:Y:S01]  /*37c0*/  LDS R2, [R58.X4+0x28a0] ;  /* 0x0028a0003a027984 */ /* 0x000e620000004800 */
[----:B0-----:R-:W-:Y:S02]  /*37d0*/  FADD R13, R5, R10 ;  /* 0x0000000a050d7221 */ /* 0x001fe40000000000 */
[----:B------:R-:W-:Y:S01]  /*37e0*/  FSEL R7, R7, R10, P3 ;  /* 0x0000000a07077208 */ /* 0x000fe20001800000 */
[----:B------:R-:W-:Y:S01]  /*37f0*/  FFMA R45, R45, R11, R44 ;  /* 0x0000000b2d2d7223 */ /* 0x000fe2000000002c */
[----:B--2---:R-:W-:Y:S01]  /*3800*/  FMUL R8, R8, R3 ;  /* 0x0000000308087220 */ /* 0x004fe20000400000 */
[C---:B------:R-:W-:Y:S01]  /*3810*/  FMUL R12, R13.reuse, 0.25 ;  /* 0x3e8000000d0c7820 */ /* 0x040fe20000400000 */
[----:B------:R-:W-:Y:S01]  /*3820*/  FSETP.GEU.AND P2, PT, |R13|, 1.175494350822287508e-38, PT ;  /* 0x008000000d00780b */ /* 0x000fe20003f4e200 */
[----:B------:R-:W-:Y:S01]  /*3830*/  @!P1 FMUL R7, R7, 16777216 ;  /* 0x4b80000007079820 */ /* 0x000fe20000400000 */
[----:B------:R-:W-:Y:S01]  /*3840*/  FADD R46, R46, -R45 ;  /* 0x8000002d2e2e7221 */ /* 0x000fe20000000000 */
[----:B------:R-:W-:Y:S01]  /*3850*/  FSETP.GT.AND P4, PT, |R13|, 8.50705917302346158658e+37, PT ;  /* 0x7e8000000d00780b */ /* 0x000fe20003f84200 */
[----:B------:R-:W-:Y:S01]  /*3860*/  FFMA R9, R11, R9, R28 ;  /* 0x000000090b097223 */ /* 0x000fe2000000001c */
[----:B------:R-:W-:Y:S01]  /*3870*/  FSEL R8, R8, RZ, P5 ;  /* 0x000000ff08087208 */ /* 0x000fe20002800000 */
[----:B------:R-:W-:Y:S01]  /*3880*/  FMUL R3, R46, R46 ;  /* 0x0000002e2e037220 */ /* 0x000fe20000400000 */
[----:B------:R-:W0:Y:S01]  /*3890*/  MUFU.RCP R7, R7 ;  /* 0x0000000700077308 */ /* 0x000e220000001000 */
[----:B------:R-:W-:Y:S01]  /*38a0*/  FSEL R12, R12, R13, P4 ;  /* 0x0000000d0c0c7208 */ /* 0x000fe20002000000 */
[----:B------:R-:W-:Y:S01]  /*38b0*/  FADD R9, R30, R9 ;  /* 0x000000091e097221 */ /* 0x000fe20000000000 */
[----:B------:R-:W-:Y:S01]  /*38c0*/  FMUL R3, R14, R3 ;  /* 0x000000030e037220 */ /* 0x000fe20000400000 */
[----:B------:R-:W-:Y:S01]  /*38d0*/  FFMA R46, R46, R8, R45 ;  /* 0x000000082e2e7223 */ /* 0x000fe2000000002d */
[----:B------:R-:W-:Y:S01]  /*38e0*/  @P3 FMUL R4, R4, 0.25 ;  /* 0x3e80000004043820 */ /* 0x000fe20000400000 */
[----:B------:R-:W-:Y:S01]  /*38f0*/  @!P2 FMUL R12, R12, 16777216 ;  /* 0x4b8000000c0ca820 */ /* 0x000fe20000400000 */
[----:B------:R-:W-:Y:S01]  /*3900*/  FFMA R8, R8, R3, R9 ;  /* 0x0000000308087223 */ /* 0x000fe20000000009 */
[----:B---3--:R-:W-:Y:S01]  /*3910*/  FADD R9, R6, R13 ;  /* 0x0000000d06097221 */ /* 0x008fe20000000000 */
[----:B------:R-:W-:Y:S01]  /*3920*/  @!P1 FMUL R4, R4, 16777216 ;  /* 0x4b80000004049820 */ /* 0x000fe20000400000 */
[----:B------:R-:W2:Y:S01]  /*3930*/  LDS R3, [R58.X4+0x2cb0] ;  /* 0x002cb0003a037984 */ /* 0x000ea20000004800 */
[----:B------:R-:W-:Y:S01]  /*3940*/  FSETP.NEU.AND P5, PT, R10, RZ, PT ;  /* 0x000000ff0a00720b */ /* 0x000fe20003fad000 */
[----:B------:R-:W3:Y:S01]  /*3950*/  MUFU.RCP R12, R12 ;  /* 0x0000000c000c7308 */ /* 0x000ee20000001000 */
[C---:B------:R-:W-:Y:S01]  /*3960*/  FSETP.GEU.AND P1, PT, |R9|.reuse, 1.175494350822287508e-38, PT ;  /* 0x008000000900780b */ /* 0x040fe20003f2e200 */
[----:B------:R-:W-:Y:S01]  /*3970*/  FMUL R14, R9, 0.25 ;  /* 0x3e800000090e7820 */ /* 0x000fe20000400000 */
[----:B------:R-:W-:Y:S01]  /*3980*/  FADD R47, R47, -R46 ;  /* 0x8000002e2f2f7221 */ /* 0x000fe20000000000 */
[----:B0-----:R-:W-:Y:S01]  /*3990*/  FMUL R7, R7, R4 ;  /* 0x0000000407077220 */ /* 0x001fe20000400000 */
[----:B------:R-:W-:Y:S01]  /*39a0*/  FSETP.GT.AND P3, PT, |R9|, 8.50705917302346158658e+37, PT ;  /* 0x7e8000000900780b */ /* 0x000fe20003f64200 */
[----:B------:R-:W-:Y:S01]  /*39b0*/  @P4 FMUL R5, R5, 0.25 ;  /* 0x3e80000005054820 */ /* 0x000fe20000400000 */
[----:B------:R-:W-:Y:S01]  /*39c0*/  FMUL R4, R47, R47 ;  /* 0x0000002f2f047220 */ /* 0x000fe20000400000 */
[----:B------:R-:W-:Y:S01]  /*39d0*/  FADD R8, R31, R8 ;  /* 0x000000081f087221 */ /* 0x000fe20000000000 */
[----:B------:R-:W-:Y:S01]  /*39e0*/  FSEL R7, R7, RZ, P5 ;  /* 0x000000ff07077208 */ /* 0x000fe20002800000 */
[----:B------:R-:W-:Y:S01]  /*39f0*/  @!P2 FMUL R5, R5, 16777216 ;  /* 0x4b8000000505a820 */ /* 0x000fe20000400000 */
[----:B------:R-:W-:Y:S01]  /*3a00*/  FSEL R14, R14, R9, P3 ;  /* 0x000000090e0e7208 */ /* 0x000fe20001800000 */
[----:B------:R-:W-:Y:S01]  /*3a10*/  FMUL R15, R15, R4 ;  /* 0x000000040f0f7220 */ /* 0x000fe20000400000 */
[----:B------:R-:W-:Y:S01]  /*3a20*/  FSETP.NEU.AND P2, PT, R13, RZ, PT ;  /* 0x000000ff0d00720b */ /* 0x000fe20003f4d000 */
[----:B------:R-:W-:Y:S01]  /*3a30*/  FFMA R47, R47, R7, R46 ;  /* 0x000000072f2f7223 */ /* 0x000fe2000000002e */
[----:B------:R-:W0:Y:S01]  /*3a40*/  LDS R4, [R58.X4+0x30c0] ;  /* 0x0030c0003a047984 */ /* 0x000e220000004800 */
[----:B------:R-:W-:Y:S01]  /*3a50*/  @!P1 FMUL R14, R14, 16777216 ;  /* 0x4b8000000e0e9820 */ /* 0x000fe20000400000 */
[----:B------:R-:W-:Y:S01]  /*3a60*/  FFMA R15, R7, R15, R8 ;  /* 0x0000000f070f7223 */ /* 0x000fe20000000008 */
[----:B---3--:R-:W-:Y:S01]  /*3a70*/  FMUL R12, R12, R5 ;  /* 0x000000050c0c7220 */ /* 0x008fe20000400000 */
[----:B------:R-:W-:Y:S01]  /*3a80*/  FADD R48, R48, -R47 ;  /* 0x8000002f30307221 */ /* 0x000fe20000000000 */
[----:B------:R-:W3:Y:S01]  /*3a90*/  MUFU.RCP R7, R14 ;  /* 0x0000000e00077308 */ /* 0x000ee20000001000 */
[----:B-1----:R-:W-:Y:S01]  /*3aa0*/  FADD R8, R2, R9 ;  /* 0x0000000902087221 */ /* 0x002fe20000000000 */
[----:B------:R-:W-:Y:S01]  /*3ab0*/  @P3 FMUL R6, R6, 0.25 ;  /* 0x3e80000006063820 */ /* 0x000fe20000400000 */
[----:B------:R-:W-:Y:S01]  /*3ac0*/  FMUL R5, R48, R48 ;  /* 0x0000003030057220 */ /* 0x000fe20000400000 */
[----:B------:R-:W-:Y:S01]  /*3ad0*/  FSEL R12, R12, RZ, P2 ;  /* 0x000000ff0c0c7208 */ /* 0x000fe20001000000 */
[----:B------:R-:W-:Y:S01]  /*3ae0*/  FADD R15, R32, R15 ;  /* 0x0000000f200f7221 */ /* 0x000fe20000000000 */
[----:B------:R-:W-:Y:S01]  /*3af0*/  FSETP.GEU.AND P2, PT, |R8|, 1.175494350822287508e-38, PT ;  /* 0x008000000800780b */ /* 0x000fe20003f4e200 */
[----:B------:R-:W-:Y:S01]  /*3b00*/  FMUL R5, R10, R5 ;  /* 0x000000050a057220 */ /* 0x000fe20000400000 */
[----:B------:R-:W-:Y:S01]  /*3b10*/  @!P1 FMUL R6, R6, 16777216 ;  /* 0x4b80000006069820 */ /* 0x000fe20000400000 */
[----:B------:R-:W-:Y:S01]  /*3b20*/  FFMA R48, R48, R12, R47 ;  /* 0x0000000c30307223 */ /* 0x000fe2000000002f */
[----:B------:R-:W-:Y:S01]  /*3b30*/  FMUL R11, R8, 0.25 ;  /* 0x3e800000080b7820 */ /* 0x000fe20000400000 */
[----:B------:R-:W-:Y:S01]  /*3b40*/  FFMA R12, R12, R5, R15 ;  /* 0x000000050c0c7223 */ /* 0x000fe2000000000f */
[----:B------:R-:W-:Y:S01]  /*3b50*/  FSETP.GT.AND P4, PT, |R8|, 8.50705917302346158658e+37, PT ;  /* 0x7e8000000800780b */ /* 0x000fe20003f84200 */
[----:B------:R-:W1:Y:S01]  /*3b60*/  LDS R5, [R58.X4+0x34d0] ;  /* 0x0034d0003a057984 */ /* 0x000e620000004800 */
[----:B------:R-:W-:Y:S01]  /*3b70*/  FADD R49, R49, -R48 ;  /* 0x8000003031317221 */ /* 0x000fe20000000000 */
[----:B------:R-:W-:Y:S01]  /*3b80*/  FSETP.NEU.AND P1, PT, R9, RZ, PT ;  /* 0x000000ff0900720b */ /* 0x000fe20003f2d000 */
[----:B---3--:R-:W-:Y:S01]  /*3b90*/  FMUL R7, R7, R6 ;  /* 0x0000000607077220 */ /* 0x008fe20000400000 */
[----:B------:R-:W-:Y:S01]  /*3ba0*/  FSEL R10, R11, R8, P4 ;  /* 0x000000080b0a7208 */ /* 0x000fe20002000000 */
[----:B------:R-:W-:Y:S01]  /*3bb0*/  FMUL R6, R49, R49 ;  /* 0x0000003131067220 */ /* 0x000fe20000400000 */
[----:B------:R-:W-:Y:S01]  /*3bc0*/  FADD R12, R33, R12 ;  /* 0x0000000c210c7221 */ /* 0x000fe20000000000 */
[----:B--2---:R-:W-:Y:S01]  /*3bd0*/  FADD R15, R3, R8 ;  /* 0x00000008030f7221 */ /* 0x004fe20000000000 */
[----:B------:R-:W-:Y:S01]  /*3be0*/  FSEL R7, R7, RZ, P1 ;  /* 0x000000ff07077208 */ /* 0x000fe20000800000 */
[----:B------:R-:W-:Y:S01]  /*3bf0*/  FMUL R6, R13, R6 ;  /* 0x000000060d067220 */ /* 0x000fe20000400000 */
[----:B------:R-:W-:-:S02]  /*3c00*/  @!P2 FMUL R10, R10, 16777216 ;  /* 0x4b8000000a0aa820 */ /* 0x000fc40000400000 */
[----:B------:R-:W-:Y:S01]  /*3c10*/  FSETP.GT.AND P1, PT, |R15|, 8.50705917302346158658e+37, PT ;  /* 0x7e8000000f00780b */ /* 0x000fe20003f24200 */
[----:B------:R-:W-:Y:S01]  /*3c20*/  FFMA R11, R7, R6, R12 ;  /* 0x00000006070b7223 */ /* 0x000fe2000000000c */
[----:B------:R2:W3:Y:S01]  /*3c30*/  MUFU.RCP R13, R10 ;  /* 0x0000000a000d7308 */ /* 0x0004e20000001000 */
[----:B------:R-:W-:Y:S01]  /*3c40*/  FMUL R6, R15, 0.25 ;  /* 0x3e8000000f067820 */ /* 0x000fe20000400000 */
[----:B------:R-:W-:Y:S01]  /*3c50*/  FFMA R7, R49, R7, R48 ;  /* 0x0000000731077223 */ /* 0x000fe20000000030 */
[----:B------:R-:W-:Y:S01]  /*3c60*/  FADD R34, R34, R11 ;  /* 0x0000000b22227221 */ /* 0x000fe20000000000 */
[----:B------:R-:W-:Y:S01]  /*3c70*/  @P4 FMUL R2, R2, 0.25 ;  /* 0x3e80000002024820 */ /* 0x000fe20000400000 */
[----:B------:R-:W-:Y:S01]  /*3c80*/  FSETP.GEU.AND P3, PT, |R15|, 1.175494350822287508e-38, PT ;  /* 0x008000000f00780b */ /* 0x000fe20003f6e200 */
[----:B------:R-:W-:Y:S01]  /*3c90*/  FADD R50, R50, -R7 ;  /* 0x8000000732327221 */ /* 0x000fe20000000000 */
[----:B------:R-:W-:Y:S01]  /*3ca0*/  FSEL R11, R6, R15, P1 ;  /* 0x0000000f060b7208 */ /* 0x000fe20000800000 */
[----:B------:R-:W-:Y:S01]  /*3cb0*/  @!P2 FMUL R2, R2, 16777216 ;  /* 0x4b8000000202a820 */ /* 0x000fe20000400000 */
[----:B------:R-:W4:Y:S01]  /*3cc0*/  LDS R6, [R58.X4+0x38e0] ;  /* 0x0038e0003a067984 */ /* 0x000f220000004800 */
[----:B0-----:R-:W-:Y:S01]  /*3cd0*/  FADD R12, R4, R15 ;  /* 0x0000000f040c7221 */ /* 0x001fe20000000000 */
[----:B--2---:R-:W-:Y:S01]  /*3ce0*/  FMUL R10, R50, R50 ;  /* 0x00000032320a7220 */ /* 0x004fe20000400000 */
[----:B------:R-:W-:Y:S01]  /*3cf0*/  FSETP.NEU.AND P4, PT, R8, RZ, PT ;  /* 0x000000ff0800720b */ /* 0x000fe20003f8d000 */
[----:B------:R-:W0:Y:S01]  /*3d00*/  LDS R58, [R58.X4+0x3cf0] ;  /* 0x003cf0003a3a7984 */ /* 0x000e220000004800 */
[----:B------:R-:W-:-:S03]  /*3d10*/  @P1 FMUL R3, R3, 0.25 ;  /* 0x3e80000003031820 */ /* 0x000fc60000400000 */
[----:B------:R-:W-:Y:S06]  /*3d20*/  BAR.SYNC 0x0 ;  /* 0x0000000000007b1d */ /* 0x000fec0000000000 */
[----:B---3--:R-:W-:Y:S01]  /*3d30*/  FMUL R13, R13, R2 ;  /* 0x000000020d0d7220 */ /* 0x008fe20000400000 */
[C---:B------:R-:W-:Y:S01]  /*3d40*/  FSETP.GEU.AND P2, PT, |R12|.reuse, 1.175494350822287508e-38, PT ;  /* 0x008000000c00780b */ /* 0x040fe20003f4e200 */
[----:B------:R-:W-:Y:S01]  /*3d50*/  FMUL R10, R9, R10 ;  /* 0x0000000a090a7220 */ /* 0x000fe20000400000 */
[C---:B------:R-:W-:Y:S01]  /*3d60*/  FMUL R9, R12.reuse, 0.25 ;  /* 0x3e8000000c097820 */ /* 0x040fe20000400000 */
[----:B------:R-:W-:Y:S01]  /*3d70*/  @!P3 FMUL R11, R11, 16777216 ;  /* 0x4b8000000b0bb820 */ /* 0x000fe20000400000 */
[----:B------:R-:W-:Y:S01]  /*3d80*/  FSEL R13, R13, RZ, P4 ;  /* 0x000000ff0d0d7208 */ /* 0x000fe20002000000 */
[----:B------:R-:W-:Y:S01]  /*3d90*/  @!P3 FMUL R3, R3, 16777216 ;  /* 0x4b8000000303b820 */ /* 0x000fe20000400000 */
[----:B------:R-:W-:Y:S01]  /*3da0*/  FSETP.GT.AND P4, PT, |R12|, 8.50705917302346158658e+37, PT ;  /* 0x7e8000000c00780b */ /* 0x000fe20003f84200 */
[----:B------:R-:W2:Y:S01]  /*3db0*/  MUFU.RCP R2, R11 ;  /* 0x0000000b00027308 */ /* 0x000ea20000001000 */
[----:B------:R-:W-:Y:S01]  /*3dc0*/  FSETP.NEU.AND P5, PT, R15, RZ, PT ;  /* 0x000000ff0f00720b */ /* 0x000fe20003fad000 */
[----:B------:R-:W-:Y:S01]  /*3dd0*/  FFMA R50, R50, R13, R7 ;  /* 0x0000000d32327223 */ /* 0x000fe20000000007 */
[----:B------:R-:W-:Y:S01]  /*3de0*/  FSEL R9, R9, R12, P4 ;  /* 0x0000000c09097208 */ /* 0x000fe20002000000 */
[----:B-1----:R-:W-:Y:S01]  /*3df0*/  FADD R7, R5, R12 ;  /* 0x0000000c05077221 */ /* 0x002fe20000000000 */
[----:B------:R-:W-:Y:S01]  /*3e00*/  FFMA R10, R13, R10, R34 ;  /* 0x0000000a0d0a7223 */ /* 0x000fe20000000022 */
[----:B------:R-:W-:Y:S01]  /*3e10*/  FADD R51, R51, -R50 ;  /* 0x8000003233337221 */ /* 0x000fe20000000000 */
[----:B------:R-:W1:Y:S01]  /*3e20*/  S2R R13, SR_TID.X ;  /* 0x00000000000d7919 */ /* 0x000e620000002100 */
[----:B------:R-:W-:Y:S01]  /*3e30*/  @!P2 FMUL R9, R9, 16777216 ;  /* 0x4b8000000909a820 */ /* 0x000fe20000400000 */
[----:B------:R-:W-:Y:S01]  /*3e40*/  FSETP.GEU.AND P1, PT, |R7|, 1.175494350822287508e-38, PT ;  /* 0x008000000700780b */ /* 0x000fe20003f2e200 */
[----:B------:R-:W-:Y:S01]  /*3e50*/  FADD R35, R35, R10 ;  /* 0x0000000a23237221 */ /* 0x000fe20000000000 */
[C---:B------:R-:W-:Y:S01]  /*3e60*/  FMUL R10, R7.reuse, 0.25 ;  /* 0x3e800000070a7820 */ /* 0x040fe20000400000 */
[----:B------:R-:W-:Y:S01]  /*3e70*/  FSETP.GT.AND P3, PT, |R7|, 8.50705917302346158658e+37, PT ;  /* 0x7e8000000700780b */ /* 0x000fe20003f64200 */
[----:B------:R-:W-:Y:S01]  /*3e80*/  @P4 FMUL R4, R4, 0.25 ;  /* 0x3e80000004044820 */ /* 0x000fe20000400000 */
[----:B------:R-:W3:Y:S01]  /*3e90*/  MUFU.RCP R9, R9 ;  /* 0x0000000900097308 */ /* 0x000ee20000001000 */
[----:B------:R-:W-:Y:S01]  /*3ea0*/  FSETP.NEU.AND P4, PT, R12, RZ, PT ;  /* 0x000000ff0c00720b */ /* 0x000fe20003f8d000 */
[----:B--2---:R-:W-:Y:S01]  /*3eb0*/  FMUL R2, R2, R3 ;  /* 0x0000000302027220 */ /* 0x004fe20000400000 */
[----:B------:R-:W-:Y:S01]  /*3ec0*/  FSEL R10, R10, R7, P3 ;  /* 0x000000070a0a7208 */ /* 0x000fe20001800000 */
[----:B----4-:R-:W-:Y:S01]  /*3ed0*/  FADD R11, R6, R7 ;  /* 0x00000007060b7221 */ /* 0x010fe20000000000 */
[----:B------:R-:W-:Y:S01]  /*3ee0*/  @!P2 FMUL R4, R4, 16777216 ;  /* 0x4b8000000404a820 */ /* 0x000fe20000400000 */
[----:B------:R-:W-:Y:S01]  /*3ef0*/  FMUL R3, R51, R51 ;  /* 0x0000003333037220 */ /* 0x000fe20000400000 */
[----:B------:R-:W-:Y:S01]  /*3f00*/  FSEL R2, R2, RZ, P5 ;  /* 0x000000ff02027208 */ /* 0x000fe20002800000 */
[----:B------:R-:W-:Y:S01]  /*3f10*/  @!P1 FMUL R10, R10, 16777216 ;  /* 0x4b8000000a0a9820 */ /* 0x000fe20000400000 */
[----:B------:R-:W-:Y:S01]  /*3f20*/  FSETP.GEU.AND P2, PT, |R11|, 1.175494350822287508e-38, PT ;  /* 0x008000000b00780b */ /* 0x000fe20003f4e200 */
[----:B------:R-:W-:Y:S01]  /*3f30*/  FMUL R3, R8, R3 ;  /* 0x0000000308037220 */ /* 0x000fe20000400000 */
[----:B------:R-:W-:Y:S01]  /*3f40*/  @P3 FMUL R5, R5, 0.25 ;  /* 0x3e80000005053820 */ /* 0x000fe20000400000 */
[----:B------:R-:W-:Y:S01]  /*3f50*/  FFMA R51, R51, R2, R50 ;  /* 0x0000000233337223 */ /* 0x000fe20000000032 */
[----:B------:R-:W-:Y:S01]  /*3f60*/  FSETP.GT.AND P3, PT, |R11|, 8.50705917302346158658e+37, PT ;  /* 0x7e8000000b00780b */ /* 0x000fe20003f64200 */
[----:B------:R-:W2:Y:S01]  /*3f70*/  MUFU.RCP R10, R10 ;  /* 0x0000000a000a7308 */ /* 0x000ea20000001000 */
[----:B0-----:R-:W-:Y:S01]  /*3f80*/  FADD R8, R58, R11 ;  /* 0x0000000b3a087221 */ /* 0x001fe20000000000 */
[----:B---3--:R-:W-:Y:S01]  /*3f90*/  FMUL R9, R9, R4 ;  /* 0x0000000409097220 */ /* 0x008fe20000400000 */
[----:B------:R-:W-:Y:S01]  /*3fa0*/  FMUL R4, R11, 0.25 ;  /* 0x3e8000000b047820 */ /* 0x000fe20000400000 */
[----:B------:R-:W-:Y:S01]  /*3fb0*/  FADD R52, R52, -R51 ;  /* 0x8000003334347221 */ /* 0x000fe20000000000 */
[----:B------:R-:W-:Y:S01]  /*3fc0*/  FFMA R3, R2, R3, R35 ;  /* 0x0000000302037223 */ /* 0x000fe20000000023 */
[----:B------:R-:W-:Y:S01]  /*3fd0*/  @!P1 FMUL R5, R5, 16777216 ;  /* 0x4b80000005059820 */ /* 0x000fe20000400000 */
[----:B------:R-:W-:Y:S01]  /*3fe0*/  FSETP.GEU.AND P5, PT, |R8|, 1.175494350822287508e-38, PT ;  /* 0x008000000800780b */ /* 0x000fe20003fae200 */
[----:B------:R-:W-:Y:S01]  /*3ff0*/  FMUL R2, R52, R52 ;  /* 0x0000003434027220 */ /* 0x000fe20000400000 */
[----:B------:R-:W-:Y:S01]  /*4000*/  FSEL R4, R4, R11, P3 ;  /* 0x0000000b04047208 */ /* 0x000fe20001800000 */
[----:B------:R-:W-:Y:S01]  /*4010*/  FADD R36, R36, R3 ;  /* 0x0000000324247221 */ /* 0x000fe20000000000 */
[----:B------:R-:W-:Y:S01]  /*4020*/  FSEL R9, R9, RZ, P4 ;  /* 0x000000ff09097208 */ /* 0x000fe20002000000 */
[----:B------:R-:W-:Y:S01]  /*4030*/  FMUL R2, R15, R2 ;  /* 0x000000020f027220 */ /* 0x000fe20000400000 */
[----:B------:R-:W-:Y:S01]  /*4040*/  FMUL R3, R8, 0.25 ;  /* 0x3e80000008037820 */ /* 0x000fe20000400000 */
[----:B------:R-:W-:Y:S01]  /*4050*/  @!P2 FMUL R4, R4, 16777216 ;  /* 0x4b8000000404a820 */ /* 0x000fe20000400000 */
[----:B------:R-:W-:Y:S01]  /*4060*/  FSETP.GT.AND P1, PT, |R8|, 8.50705917302346158658e+37, PT ;  /* 0x7e8000000800780b */ /* 0x000fe20003f24200 */
[----:B--2---:R-:W-:Y:S01]  /*4070*/  FMUL R10, R10, R5 ;  /* 0x000000050a0a7220 */ /* 0x004fe20000400000 */
[----:B------:R-:W-:Y:S01]  /*4080*/  FFMA R52, R52, R9, R51 ;  /* 0x0000000934347223 */ /* 0x000fe20000000033 */
[----:B------:R-:W0:Y:S01]  /*4090*/  MUFU.RCP R5, R4 ;  /* 0x0000000400057308 */ /* 0x000e220000001000 */
[----:B------:R-:W-:Y:S01]  /*40a0*/  FFMA R2, R9, R2, R36 ;  /* 0x0000000209027223 */ /* 0x000fe20000000024 */
[----:B------:R-:W-:Y:S01]  /*40b0*/  FSEL R9, R3, R8, P1 ;  /* 0x0000000803097208 */ /* 0x000fe20000800000 */
[----:B------:R-:W-:Y:S01]  /*40c0*/  @P3 FMUL R6, R6, 0.25 ;  /* 0x3e80000006063820 */ /* 0x000fe20000400000 */
[----:B------:R-:W-:Y:S01]  /*40d0*/  FSETP.NEU.AND P4, PT, R7, RZ, PT ;  /* 0x000000ff0700720b */ /* 0x000fe20003f8d000 */
[----:B------:R-:W-:Y:S01]  /*40e0*/  FADD R53, R53, -R52 ;  /* 0x8000003435357221 */ /* 0x000fe20000000000 */
[----:B------:R-:W-:Y:S01]  /*40f0*/  FADD R37, R37, R2 ;  /* 0x0000000225257221 */ /* 0x000fe20000000000 */
[----:B------:R-:W-:Y:S01]  /*4100*/  @!P5 FMUL R9, R9, 16777216 ;  /* 0x4b8000000909d820 */ /* 0x000fe20000400000 */
[----:B------:R-:W-:Y:S01]  /*4110*/  FSEL R10, R10, RZ, P4 ;  /* 0x000000ff0a0a7208 */ /* 0x000fe20002000000 */
[----:B------:R-:W-:Y:S01]  /*4120*/  @!P2 FMUL R6, R6, 16777216 ;  /* 0x4b8000000606a820 */ /* 0x000fe20000400000 */
[----:B------:R-:W-:Y:S01]  /*4130*/  FMUL R3, R53, R53 ;  /* 0x0000003535037220 */ /* 0x000fe20000400000 */
[----:B------:R-:W-:Y:S01]  /*4140*/  FSETP.NEU.AND P2, PT, R11, RZ, PT ;  /* 0x000000ff0b00720b */ /* 0x000fe20003f4d000 */
[----:B------:R-:W-:Y:S01]  /*4150*/  @P1 FMUL R58, R58, 0.25 ;  /* 0x3e8000003a3a1820 */ /* 0x000fe20000400000 */
[----:B------:R-:W2:Y:S01]  /*4160*/  MUFU.RCP R9, R9 ;  /* 0x0000000900097308 */ /* 0x000ea20000001000 */
[----:B------:R-:W-:Y:S01]  /*4170*/  FFMA R53, R53, R10, R52 ;  /* 0x0000000a35357223 */ /* 0x000fe20000000034 */
[----:B------:R-:W-:Y:S01]  /*4180*/  FMUL R3, R12, R3 ;  /* 0x000000030c037220 */ /* 0x000fe20000400000 */
[----:B0-----:R-:W-:Y:S01]  /*4190*/  FMUL R5, R5, R6 ;  /* 0x0000000605057220 */ /* 0x001fe20000400000 */
[----:B------:R-:W-:Y:S01]  /*41a0*/  @!P5 FMUL R58, R58, 16777216 ;  /* 0x4b8000003a3ad820 */ /* 0x000fe20000400000 */
[----:B------:R-:W-:Y:S01]  /*41b0*/  FADD R54, R54, -R53 ;  /* 0x8000003536367221 */ /* 0x000fe20000000000 */
[----:B------:R-:W-:Y:S01]  /*41c0*/  FFMA R3, R10, R3, R37 ;  /* 0x000000030a037223 */ /* 0x000fe20000000025 */
[----:B-1----:R-:W-:-:S02]  /*41d0*/  SHF.R.U32.HI R14, RZ, 0x6, R13 ;  /* 0x00000006ff0e7819 */ /* 0x002fc4000001160d */
[----:B------:R-:W-:Y:S01]  /*41e0*/  FSEL R5, R5, RZ, P2 ;  /* 0x000000ff05057208 */ /* 0x000fe20001000000 */
[----:B------:R-:W-:Y:S01]  /*41f0*/  FMUL R2, R54, R54 ;  /* 0x0000003636027220 */ /* 0x000fe20000400000 */
[----:B------:R-:W-:Y:S01]  /*4200*/  FADD R38, R38, R3 ;  /* 0x0000000326267221 */ /* 0x000fe20000000000 */
[----:B------:R-:W-:Y:S02]  /*4210*/  FSETP.NEU.AND P1, PT, R8, RZ, PT ;  /* 0x000000ff0800720b */ /* 0x000fe40003f2d000 */
[----:B------:R-:W-:Y:S01]  /*4220*/  FFMA R54, R54, R5, R53 ;  /* 0x0000000536367223 */ /* 0x000fe20000000035 */
[----:B------:R-:W-:Y:S01]  /*4230*/  FMUL R2, R7, R2 ;  /* 0x0000000207027220 */ /* 0x000fe20000400000 */
[----:B--2---:R-:W-:Y:S01]  /*4240*/  FMUL R9, R9, R58 ;  /* 0x0000003a09097220 */ /* 0x004fe20000400000 */
[----:B------:R-:W-:Y:S01]  /*4250*/  LOP3.LUT R12, R13, 0x3f, RZ, 0xc0, !PT ;  /* 0x0000003f0d0c7812 */ /* 0x000fe200078ec0ff */
[----:B------:R-:W-:Y:S01]  /*4260*/  FADD R55, R55, -R54 ;  /* 0x8000003637377221 */ /* 0x000fe20000000000 */
[----:B------:R-:W-:Y:S01]  /*4270*/  FFMA R2, R5, R2, R38 ;  /* 0x0000000205027223 */ /* 0x000fe20000000026 */
[----:B------:R-:W-:-:S02]  /*4280*/  SGXT.U32 R14, R14, 0x2 ;  /* 0x000000020e0e781a */ /* 0x000fc40000000000 */
[----:B------:R-:W-:Y:S01]  /*4290*/  FMUL R4, R55, R55 ;  /* 0x0000003737047220 */ /* 0x000fe20000400000 */
[----:B------:R-:W-:Y:S01]  /*42a0*/  FSEL R9, R9, RZ, P1 ;  /* 0x000000ff09097208 */ /* 0x000fe20000800000 */
[----:B------:R-:W-:Y:S01]  /*42b0*/  FADD R2, R39, R2 ;  /* 0x0000000227027221 */ /* 0x000fe20000000000 */
[----:B------:R-:W-:Y:S01]  /*42c0*/  ISETP.GE.AND P1, PT, R13, 0x100, PT ;  /* 0x000001000d00780c */ /* 0x000fe20003f26270 */
[----:B------:R-:W-:Y:S01]  /*42d0*/  FMUL R4, R11, R4 ;  /* 0x000000040b047220 */ /* 0x000fe20000400000 */
[----:B------:R-:W-:Y:S01]  /*42e0*/  SHF.L.U32 R6, R12, 0x4, RZ ;  /* 0x000000040c067819 */ /* 0x000fe200000006ff */
[----:B------:R-:W-:Y:S01]  /*42f0*/  FFMA R54, R55, R9, R54 ;  /* 0x0000000937367223 */ /* 0x000fe20000000036 */
[C---:B------:R-:W-:Y:S01]  /*4300*/  SHF.L.U32 R3, R14.reuse, 0x2, RZ ;  /* 0x000000020e037819 */ /* 0x040fe200000006ff */
[----:B------:R-:W-:Y:S01]  /*4310*/  FFMA R2, R9, R4, R2 ;  /* 0x0000000409027223 */ /* 0x000fe20000000002 */
[----:B------:R-:W-:Y:S02]  /*4320*/  ISETP.EQ.AND P0, PT, R14, RZ, !P0 ;  /* 0x000000ff0e00720c */ /* 0x000fe40004702270 */
[----:B------:R-:W-:-:S05]  /*4330*/  LOP3.LUT R3, R6, R3, RZ, 0xfc, !PT ;  /* 0x0000000306037212 */ /* 0x000fca00078efcff */
[----:B------:R-:W-:Y:S04]  /*4340*/  STS [R3+0x800], R8 ;  /* 0x0008000803007388 */ /* 0x000fe80000000800 */
[----:B------:R-:W-:Y:S04]  /*4350*/  STS [R3], R54 ;  /* 0x0000003603007388 */ /* 0x000fe80000000800 */
[----:B------:R-:W-:Y:S04]  /*4360*/  STS [R3+0x400], R2 ;  /* 0x0004000203007388 */ /* 0x000fe80000000800 */
[----:B------:R-:W-:Y:S06]  /*4370*/  BAR.SYNC 0x0 ;  /* 0x0000000000007b1d */ /* 0x000fec0000000000 */
[----:B------:R-:W0:Y:S04]  /*4380*/  @!P1 LDS R18, [R13.X4+0x800] ;  /* 0x000800000d129984 */ /* 0x000e280000004800 */
[----:B------:R-:W1:Y:S04]  /*4390*/  @!P1 LDS R16, [R13.X4] ;  /* 0x000000000d109984 */ /* 0x000e680000004800 */
[----:B------:R-:W2:Y:S04]  /*43a0*/  @!P1 LDS R17, [R13.X4+0x400] ;  /* 0x000400000d119984 */ /* 0x000ea80000004800 */
[----:B0-----:R-:W0:Y:S04]  /*43b0*/  SHFL.BFLY PT, R5, R18, 0x2, 0x1f ;  /* 0x0c401f0012057f89 */ /* 0x001e2800000e0000 */
[----:B-1----:R-:W1:Y:S04]  /*43c0*/  SHFL.BFLY PT, R3, R16, 0x2, 0x1f ;  /* 0x0c401f0010037f89 */ /* 0x002e6800000e0000 */
[----:B--2---:R-:W2:Y:S01]  /*43d0*/  SHFL.BFLY PT, R2, R17, 0x2, 0x1f ;  /* 0x0c401f0011027f89 */ /* 0x004ea200000e0000 */
[----:B0-----:R-:W-:-:S04]  /*43e0*/  FADD R4, R18, R5 ;  /* 0x0000000512047221 */ /* 0x001fc80000000000 */
[C---:B------:R-:W-:Y:S01]  /*43f0*/  FMUL R7, R4.reuse, 0.25 ;  /* 0x3e80000004077820 */ /* 0x040fe20000400000 */
[C---:B------:R-:W-:Y:S01]  /*4400*/  FSETP.GEU.AND P2, PT, |R4|.reuse, 1.175494350822287508e-38, PT ;  /* 0x008000000400780b */ /* 0x040fe20003f4e200 */
[----:B------:R-:W0:Y:S01]  /*4410*/  SHFL.BFLY PT, R9, R4, 0x1, 0x1f ;  /* 0x0c201f0004097f89 */ /* 0x000e2200000e0000 */
[----:B------:R-:W-:Y:S01]  /*4420*/  FSETP.GT.AND P1, PT, |R4|, 8.50705917302346158658e+37, PT ;  /* 0x7e8000000400780b */ /* 0x000fe20003f24200 */
[----:B-1----:R-:W-:Y:S01]  /*4430*/  FADD R3, -R16, R3 ;  /* 0x0000000310037221 */ /* 0x002fe20000000100 */
[----:B--2---:R-:W-:Y:S02]  /*4440*/  FADD R17, R17, R2 ;  /* 0x0000000211117221 */ /* 0x004fe40000000000 */
[----:B------:R-:W-:-:S07]  /*4450*/  FSEL R7, R7, R4, P1 ;  /* 0x0000000407077208 */ /* 0x000fce0000800000 */
[----:B------:R-:W-:Y:S02]  /*4460*/  @!P2 FMUL R7, R7, 16777216 ;  /* 0x4b8000000707a820 */ /* 0x000fe40000400000 */
[----:B------:R-:W-:Y:S01]  /*4470*/  @P1 FMUL R5, R5, 0.25 ;  /* 0x3e80000005051820 */ /* 0x000fe20000400000 */
[C---:B------:R-:W-:Y:S01]  /*4480*/  FSETP.NEU.AND P1, PT, R4.reuse, RZ, PT ;  /* 0x000000ff0400720b */ /* 0x040fe20003f2d000 */
[----:B------:R-:W1:Y:S02]  /*4490*/  MUFU.RCP R6, R7 ;  /* 0x0000000700067308 */ /* 0x000e640000001000 */
[----:B------:R-:W-:Y:S01]  /*44a0*/  @!P2 FMUL R5, R5, 16777216 ;  /* 0x4b8000000505a820 */ /* 0x000fe20000400000 */
[----:B0-----:R-:W-:-:S04]  /*44b0*/  FADD R8, R4, R9 ;  /* 0x0000000904087221 */ /* 0x001fc80000000000 */
[C---:B------:R-:W-:Y:S01]  /*44c0*/  FMUL R11, R8.reuse, 0.25 ;  /* 0x3e800000080b7820 */ /* 0x040fe20000400000 */
[----:B------:R-:W-:Y:S01]  /*44d0*/  FSETP.GEU.AND P2, PT, |R8|, 1.175494350822287508e-38, PT ;  /* 0x008000000800780b */ /* 0x000fe20003f4e200 */
[----:B-1----:R-:W-:Y:S01]  /*44e0*/  FMUL R6, R6, R5 ;  /* 0x0000000506067220 */ /* 0x002fe20000400000 */
[----:B------:R-:W-:-:S04]  /*44f0*/  FMUL R5, R3, R3 ;  /* 0x0000000303057220 */ /* 0x000fc80000400000 */
[----:B------:R-:W-:Y:S01]  /*4500*/  FSEL R6, R6, RZ, P1 ;  /* 0x000000ff06067208 */ /* 0x000fe20000800000 */
[----:B------:R-:W-:Y:S01]  /*4510*/  FMUL R5, R18, R5 ;  /* 0x0000000512057220 */ /* 0x000fe20000400000 */
[----:B------:R-:W-:-:S03]  /*4520*/  FSETP.GT.AND P1, PT, |R8|, 8.50705917302346158658e+37, PT ;  /* 0x7e8000000800780b */ /* 0x000fc60003f24200 */
[----:B------:R-:W-:Y:S01]  /*4530*/  FFMA R3, R3, R6, R16 ;  /* 0x0000000603037223 */ /* 0x000fe20000000010 */
[----:B------:R-:W-:Y:S01]  /*4540*/  FSEL R11, R11, R8, P1 ;  /* 0x000000080b0b7208 */ /* 0x000fe20000800000 */
[----:B------:R-:W-:-:S03]  /*4550*/  FFMA R5, R6, R5, R17 ;  /* 0x0000000506057223 */ /* 0x000fc60000000011 */
[----:B------:R-:W0:Y:S01]  /*4560*/  SHFL.BFLY PT, R2, R3, 0x1, 0x1f ;  /* 0x0c201f0003027f89 */ /* 0x000e2200000e0000 */
[----:B------:R-:W-:-:S03]  /*4570*/  @!P2 FMUL R11, R11, 16777216 ;  /* 0x4b8000000b0ba820 */ /* 0x000fc60000400000 */
[----:B------:R-:W1:Y:S01]  /*4580*/  SHFL.BFLY PT, R6, R5, 0x1, 0x1f ;  /* 0x0c201f0005067f89 */ /* 0x000e6200000e0000 */
[----:B------:R-:W2:Y:S01]  /*4590*/  MUFU.RCP R10, R11 ;  /* 0x0000000b000a7308 */ /* 0x000ea20000001000 */
[----:B------:R-:W-:Y:S01]  /*45a0*/  @P1 FMUL R9, R9, 0.25 ;  /* 0x3e80000009091820 */ /* 0x000fe20000400000 */
[----:B------:R-:W-:-:S03]  /*45b0*/  LOP3.LUT P1, RZ, R13, 0x3, RZ, 0xc0, !PT ;  /* 0x000000030dff7812 */ /* 0x000fc6000782c0ff */
[----:B------:R-:W-:Y:S01]  /*45c0*/  @!P2 FMUL R9, R9, 16777216 ;  /* 0x4b8000000909a820 */ /* 0x000fe20000400000 */
[----:B------:R-:W-:Y:S02]  /*45d0*/  FSETP.NEU.AND P2, PT, R8, RZ, PT ;  /* 0x000000ff0800720b */ /* 0x000fe40003f4d000 */
[----:B------:R-:W-:Y:S01]  /*45e0*/  ISETP.LT.AND P1, PT, R13, 0x100, !P1 ;  /* 0x000001000d00780c */ /* 0x000fe20004f21270 */
[----:B--2---:R-:W-:Y:S01]  /*45f0*/  FMUL R10, R10, R9 ;  /* 0x000000090a0a7220 */ /* 0x004fe20000400000 */
[----:B0-----:R-:W-:-:S04]  /*4600*/  FADD R2, -R3, R2 ;  /* 0x0000000203027221 */ /* 0x001fc80000000100 */
[----:B------:R-:W-:-:S07]  /*4610*/  FSEL R10, R10, RZ, P2 ;  /* 0x000000ff0a0a7208 */ /* 0x000fce0001000000 */
[----:B------:R-:W-:Y:S01]  /*4620*/  @P1 STS [R13.X4+0x800], R8 ;  /* 0x000800080d001388 */ /* 0x000fe20000004800 */
[----:B------:R-:W-:Y:S01]  /*4630*/  FMUL R9, R2, R2 ;  /* 0x0000000202097220 */ /* 0x000fe20000400000 */
[----:B-1----:R-:W-:-:S03]  /*4640*/  FADD R7, R5, R6 ;  /* 0x0000000605077221 */ /* 0x002fc60000000000 */
[----:B------:R-:W-:Y:S01]  /*4650*/  FMUL R9, R4, R9 ;  /* 0x0000000904097220 */ /* 0x000fe20000400000 */
[----:B------:R-:W-:-:S03]  /*4660*/  FFMA R4, R2, R10, R3 ;  /* 0x0000000a02047223 */ /* 0x000fc60000000003 */
[----:B------:R-:W-:Y:S01]  /*4670*/  FFMA R7, R10, R9, R7 ;  /* 0x000000090a077223 */ /* 0x000fe20000000007 */
[----:B------:R-:W-:Y:S01]  /*4680*/  MOV R9, 0x4 ;  /* 0x0000000400097802 */ /* 0x000fe20000000f00 */
[----:B------:R-:W-:Y:S04]  /*4690*/  @P1 STS [R13.X4], R4 ;  /* 0x000000040d001388 */ /* 0x000fe80000004800 */
[----:B------:R-:W-:Y:S01]  /*46a0*/  @P1 STS [R13.X4+0x400], R7 ;  /* 0x000400070d001388 */ /* 0x000fe20000004800 */
[----:B------:R-:W-:-:S03]  /*46b0*/  IMAD.WIDE R2, R0, R9, c[0x0][0x178] ;  /* 0x00005e0000027625 */ /* 0x000fc600078e0209 */
[----:B------:R-:W-:Y:S06]  /*46c0*/  BAR.SYNC 0x0 ;  /* 0x0000000000007b1d */ /* 0x000fec0000000000 */
[----:B------:R-:W0:Y:S04]  /*46d0*/  LDS R5, [R12.X16] ;  /* 0x000000000c057984 */ /* 0x000e28000000c800 */
[----:B0-----:R0:W-:Y:S01]  /*46e0*/  @P0 STG.E [R2.64], R5 ;  /* 0x0000000502000986 */ /* 0x0011e2000c101906 */
[----:B------:R-:W-:Y:S05]  /*46f0*/  @!P0 EXIT ;  /* 0x000000000000894d */ /* 0x000fea0003800000 */
[----:B0-----:R-:W0:Y:S01]  /*4700*/  LDS R5, [R12.X16+0x400] ;  /* 0x000400000c057984 */ /* 0x001e22000000c800 */
[----:B------:R-:W-:-:S05]  /*4710*/  IMAD.WIDE R2, R0, R9, c[0x0][0x180] ;  /* 0x0000600000027625 */ /* 0x000fca00078e0209 */
[----:B0-----:R-:W-:Y:S01]  /*4720*/  STG.E [R2.64], R5 ;  /* 0x0000000502007986 */ /* 0x001fe2000c101906 */
[----:B------:R-:W-:Y:S05]  /*4730*/  EXIT ;  /* 0x000000000000794d */ /* 0x000fea0003800000 */
.L_x_3:
[----:B------:R-:W-:-:S00]  /*4740*/  BRA `(.L_x_3) ;  /* 0xfffffff000007947 */ /* 0x000fc0000383ffff */
[----:B------:R-:W-:-:S00]  /*4750*/  NOP ;  /* 0x0000000000007918 */ /* 0x000fc00000000000 */
        /* <DEDUP_REMOVED lines=10> */
.L_x_4:


//--------------------- .nv.shared.triton__0d1d2d3d4d56789de --------------------------
	.section	.nv.shared.triton__0d1d2d3d4d56789de,"aw",@nobits
	.align	16
